//
// Generated by NVIDIA NVVM Compiler
//
// Compiler Build ID: CL-36424714
// Cuda compilation tools, release 13.0, V13.0.88
// Based on NVVM 20.0.0
//

.version 9.0
.target sm_100
.address_size 64

	// .globl	_Z7computeffffffifffffffffffffffffffffffffffffffffff
.extern .func  (.param .b32 func_retval0) vprintf
(
	.param .b64 vprintf_param_0,
	.param .b64 vprintf_param_1
)
;
.global .align 1 .b8 $str[7] = {37, 46, 49, 55, 103, 10};
.global .align 4 .b8 __cudart_i2opi_f[24] = {65, 144, 67, 60, 153, 149, 98, 219, 192, 221, 52, 245, 209, 87, 39, 252, 41, 21, 68, 78, 110, 131, 249, 162};

.visible .entry _Z7computeffffffifffffffffffffffffffffffffffffffffff(
	.param .f32 _Z7computeffffffifffffffffffffffffffffffffffffffffff_param_0,
	.param .f32 _Z7computeffffffifffffffffffffffffffffffffffffffffff_param_1,
	.param .f32 _Z7computeffffffifffffffffffffffffffffffffffffffffff_param_2,
	.param .f32 _Z7computeffffffifffffffffffffffffffffffffffffffffff_param_3,
	.param .f32 _Z7computeffffffifffffffffffffffffffffffffffffffffff_param_4,
	.param .f32 _Z7computeffffffifffffffffffffffffffffffffffffffffff_param_5,
	.param .u32 _Z7computeffffffifffffffffffffffffffffffffffffffffff_param_6,
	.param .f32 _Z7computeffffffifffffffffffffffffffffffffffffffffff_param_7,
	.param .f32 _Z7computeffffffifffffffffffffffffffffffffffffffffff_param_8,
	.param .f32 _Z7computeffffffifffffffffffffffffffffffffffffffffff_param_9,
	.param .f32 _Z7computeffffffifffffffffffffffffffffffffffffffffff_param_10,
	.param .f32 _Z7computeffffffifffffffffffffffffffffffffffffffffff_param_11,
	.param .f32 _Z7computeffffffifffffffffffffffffffffffffffffffffff_param_12,
	.param .f32 _Z7computeffffffifffffffffffffffffffffffffffffffffff_param_13,
	.param .f32 _Z7computeffffffifffffffffffffffffffffffffffffffffff_param_14,
	.param .f32 _Z7computeffffffifffffffffffffffffffffffffffffffffff_param_15,
	.param .f32 _Z7computeffffffifffffffffffffffffffffffffffffffffff_param_16,
	.param .f32 _Z7computeffffffifffffffffffffffffffffffffffffffffff_param_17,
	.param .f32 _Z7computeffffffifffffffffffffffffffffffffffffffffff_param_18,
	.param .f32 _Z7computeffffffifffffffffffffffffffffffffffffffffff_param_19,
	.param .f32 _Z7computeffffffifffffffffffffffffffffffffffffffffff_param_20,
	.param .f32 _Z7computeffffffifffffffffffffffffffffffffffffffffff_param_21,
	.param .f32 _Z7computeffffffifffffffffffffffffffffffffffffffffff_param_22,
	.param .f32 _Z7computeffffffifffffffffffffffffffffffffffffffffff_param_23,
	.param .f32 _Z7computeffffffifffffffffffffffffffffffffffffffffff_param_24,
	.param .f32 _Z7computeffffffifffffffffffffffffffffffffffffffffff_param_25,
	.param .f32 _Z7computeffffffifffffffffffffffffffffffffffffffffff_param_26,
	.param .f32 _Z7computeffffffifffffffffffffffffffffffffffffffffff_param_27,
	.param .f32 _Z7computeffffffifffffffffffffffffffffffffffffffffff_param_28,
	.param .f32 _Z7computeffffffifffffffffffffffffffffffffffffffffff_param_29,
	.param .f32 _Z7computeffffffifffffffffffffffffffffffffffffffffff_param_30,
	.param .f32 _Z7computeffffffifffffffffffffffffffffffffffffffffff_param_31,
	.param .f32 _Z7computeffffffifffffffffffffffffffffffffffffffffff_param_32,
	.param .f32 _Z7computeffffffifffffffffffffffffffffffffffffffffff_param_33,
	.param .f32 _Z7computeffffffifffffffffffffffffffffffffffffffffff_param_34,
	.param .f32 _Z7computeffffffifffffffffffffffffffffffffffffffffff_param_35,
	.param .f32 _Z7computeffffffifffffffffffffffffffffffffffffffffff_param_36,
	.param .f32 _Z7computeffffffifffffffffffffffffffffffffffffffffff_param_37,
	.param .f32 _Z7computeffffffifffffffffffffffffffffffffffffffffff_param_38,
	.param .f32 _Z7computeffffffifffffffffffffffffffffffffffffffffff_param_39,
	.param .f32 _Z7computeffffffifffffffffffffffffffffffffffffffffff_param_40,
	.param .f32 _Z7computeffffffifffffffffffffffffffffffffffffffffff_param_41
)
{
	.local .align 8 .b8 	__local_depot0[40];
	.reg .b64 	%SP;
	.reg .b64 	%SPL;
	.reg .pred 	%p<42>;
	.reg .b32 	%r<70>;
	.reg .b32 	%f<290>;
	.reg .b64 	%rd<25>;
	.reg .b64 	%fd<4>;

	mov.u64 	%SPL, __local_depot0;
	cvta.local.u64 	%SP, %SPL;
	ld.param.f32 	%f288, [_Z7computeffffffifffffffffffffffffffffffffffffffffff_param_0];
	ld.param.f32 	%f53, [_Z7computeffffffifffffffffffffffffffffffffffffffffff_param_1];
	ld.param.f32 	%f54, [_Z7computeffffffifffffffffffffffffffffffffffffffffff_param_2];
	ld.param.f32 	%f55, [_Z7computeffffffifffffffffffffffffffffffffffffffffff_param_3];
	ld.param.f32 	%f56, [_Z7computeffffffifffffffffffffffffffffffffffffffffff_param_4];
	ld.param.f32 	%f57, [_Z7computeffffffifffffffffffffffffffffffffffffffffff_param_5];
	ld.param.u32 	%r22, [_Z7computeffffffifffffffffffffffffffffffffffffffffff_param_6];
	ld.param.f32 	%f31, [_Z7computeffffffifffffffffffffffffffffffffffffffffff_param_7];
	ld.param.f32 	%f34, [_Z7computeffffffifffffffffffffffffffffffffffffffffff_param_10];
	ld.param.f32 	%f36, [_Z7computeffffffifffffffffffffffffffffffffffffffffff_param_12];
	ld.param.f32 	%f39, [_Z7computeffffffifffffffffffffffffffffffffffffffffff_param_24];
	ld.param.f32 	%f40, [_Z7computeffffffifffffffffffffffffffffffffffffffffff_param_25];
	ld.param.f32 	%f41, [_Z7computeffffffifffffffffffffffffffffffffffffffffff_param_26];
	ld.param.f32 	%f42, [_Z7computeffffffifffffffffffffffffffffffffffffffffff_param_27];
	ld.param.f32 	%f43, [_Z7computeffffffifffffffffffffffffffffffffffffffffff_param_28];
	ld.param.f32 	%f44, [_Z7computeffffffifffffffffffffffffffffffffffffffffff_param_29];
	ld.param.f32 	%f45, [_Z7computeffffffifffffffffffffffffffffffffffffffffff_param_30];
	ld.param.f32 	%f46, [_Z7computeffffffifffffffffffffffffffffffffffffffffff_param_31];
	ld.param.f32 	%f48, [_Z7computeffffffifffffffffffffffffffffffffffffffffff_param_33];
	ld.param.f32 	%f49, [_Z7computeffffffifffffffffffffffffffffffffffffffffff_param_34];
	ld.param.f32 	%f50, [_Z7computeffffffifffffffffffffffffffffffffffffffffff_param_39];
	add.u64 	%rd1, %SPL, 0;
	div.rn.f32 	%f58, %f53, 0f00000000;
	sub.f32 	%f59, %f58, %f54;
	mul.f32 	%f60, %f55, %f56;
	sub.f32 	%f61, %f60, %f57;
	sub.f32 	%f62, %f59, %f61;
	setp.neu.f32 	%p1, %f288, %f62;
	@%p1 bra 	$L__BB0_26;
	div.rn.f32 	%f63, %f31, 0f7B5C84DC;
	mov.f32 	%f64, 0f00000000;
	div.rn.f32 	%f1, %f64, %f63;
	add.f32 	%f2, %f34, 0f21BB8602;
	abs.f32 	%f285, %f2;
	setp.lt.f32 	%p2, %f285, 0f35FE8F50;
	@%p2 bra 	$L__BB0_12;
	setp.gtu.f32 	%p3, %f285, 0f417E8F50;
	@%p3 bra 	$L__BB0_9;
	mov.f32 	%f65, 0f35FE8F50;
	div.approx.f32 	%f66, %f285, %f65;
	cvt.rzi.f32.f32 	%f283, %f66;
	fma.rn.f32 	%f5, %f283, 0fB5FE8F50, %f285;
	mov.b32 	%r1, %f5;
	setp.lt.u32 	%p4, %r1, 905875280;
	@%p4 bra 	$L__BB0_8;
	setp.lt.u32 	%p5, %r1, -2147483647;
	@%p5 bra 	$L__BB0_6;
	add.f32 	%f70, %f283, 0fBF800000;
	setp.lt.f32 	%p8, %f5, 0fB5FE8F50;
	add.f32 	%f71, %f70, 0fBF800000;
	selp.f32 	%f283, %f71, %f70, %p8;
	bra.uni 	$L__BB0_8;
$L__BB0_6:
	add.f32 	%f283, %f283, 0f3F800000;
	setp.ltu.f32 	%p6, %f5, 0f367E8F50;
	@%p6 bra 	$L__BB0_8;
	add.f32 	%f67, %f283, 0f3F800000;
	fma.rn.f32 	%f68, 0f35FE8F50, 0fC0400000, %f5;
	setp.ge.f32 	%p7, %f68, 0f00000000;
	add.f32 	%f69, %f67, 0f3F800000;
	selp.f32 	%f283, %f69, %f67, %p7;
$L__BB0_8:
	fma.rn.f32 	%f285, %f283, 0fB5FE8F50, %f285;
	bra.uni 	$L__BB0_12;
$L__BB0_9:
	mov.b32 	%r2, %f285;
	and.b32  	%r23, %r2, 8388607;
	or.b32  	%r64, %r23, 1065353216;
	mov.b32 	%f284, %r64;
	and.b32  	%r24, %r2, -8388608;
	add.s32 	%r65, %r24, -897581056;
	setp.eq.s32 	%p9, %r65, 0;
	@%p9 bra 	$L__BB0_11;
$L__BB0_10:
	min.u32 	%r25, %r65, 192937984;
	add.s32 	%r26, %r64, %r25;
	mov.b32 	%f72, %r26;
	mul.f32 	%f73, %f72, 0f3F00B963;
	fma.rn.f32 	%f74, %f73, 0fBFFE8F50, %f72;
	fma.rn.f32 	%f75, %f74, 0f3F00B963, %f73;
	fma.rn.f32 	%f76, %f75, 0fBFFE8F50, %f72;
	mov.f32 	%f77, 0f3F00B963;
	fma.rz.f32 	%f78, %f76, %f77, %f75;
	cvt.rzi.f32.f32 	%f79, %f78;
	fma.rn.f32 	%f284, %f79, 0fBFFE8F50, %f72;
	sub.s32 	%r65, %r65, %r25;
	mov.b32 	%r64, %f284;
	setp.ne.s32 	%p10, %r65, 0;
	setp.ne.s32 	%p11, %r64, 0;
	and.pred  	%p12, %p10, %p11;
	@%p12 bra 	$L__BB0_10;
$L__BB0_11:
	setp.gt.u32 	%p13, %r2, 2139095039;
	selp.f32 	%f81, 0f7FFFFFFF, 0f41000000, %p13;
	mul.f32 	%f82, %f284, 0f34000000;
	mul.f32 	%f285, %f81, %f82;
$L__BB0_12:
	ld.param.f32 	%f276, [_Z7computeffffffifffffffffffffffffffffffffffffffffff_param_9];
	ld.param.f32 	%f275, [_Z7computeffffffifffffffffffffffffffffffffffffffffff_param_8];
	abs.f32 	%f83, %f285;
	setp.nan.f32 	%p14, %f83, %f83;
	copysign.f32 	%f84, %f2, %f285;
	selp.f32 	%f85, %f285, %f84, %p14;
	fma.rn.f32 	%f86, %f85, 0f0000000D, %f276;
	cvt.rpi.f32.f32 	%f87, %f86;
	setp.lt.f32 	%p15, %f87, 0f00800000;
	mul.f32 	%f88, %f87, 0f4B000000;
	selp.f32 	%f89, %f88, %f87, %p15;
	selp.f32 	%f90, 0fC1B80000, 0f00000000, %p15;
	mov.b32 	%r27, %f89;
	add.s32 	%r28, %r27, -1059760811;
	and.b32  	%r29, %r28, -8388608;
	sub.s32 	%r30, %r27, %r29;
	mov.b32 	%f91, %r30;
	cvt.rn.f32.s32 	%f92, %r29;
	fma.rn.f32 	%f93, %f92, 0f34000000, %f90;
	add.f32 	%f94, %f91, 0fBF800000;
	fma.rn.f32 	%f95, %f94, 0fBE055027, 0f3E1039F6;
	fma.rn.f32 	%f96, %f95, %f94, 0fBDF8CDCC;
	fma.rn.f32 	%f97, %f96, %f94, 0f3E0F2955;
	fma.rn.f32 	%f98, %f97, %f94, 0fBE2AD8B9;
	fma.rn.f32 	%f99, %f98, %f94, 0f3E4CED0B;
	fma.rn.f32 	%f100, %f99, %f94, 0fBE7FFF22;
	fma.rn.f32 	%f101, %f100, %f94, 0f3EAAAA78;
	fma.rn.f32 	%f102, %f101, %f94, 0fBF000000;
	mul.f32 	%f103, %f94, %f102;
	fma.rn.f32 	%f104, %f103, %f94, %f94;
	fma.rn.f32 	%f105, %f93, 0f3F317218, %f104;
	setp.gt.u32 	%p16, %r27, 2139095039;
	fma.rn.f32 	%f106, %f89, 0f7F800000, 0f7F800000;
	selp.f32 	%f107, %f106, %f105, %p16;
	setp.eq.f32 	%p17, %f89, 0f00000000;
	selp.f32 	%f108, 0fFF800000, %f107, %p17;
	mov.f32 	%f109, 0f1B3D5AA3;
	div.rn.f32 	%f110, %f109, %f275;
	add.f32 	%f111, %f110, %f108;
	abs.f32 	%f112, %f111;
	fma.rn.f32 	%f113, %f112, 0fBF000000, 0f3F000000;
	rsqrt.approx.ftz.f32 	%f114, %f113;
	mul.f32 	%f115, %f114, %f113;
	mul.f32 	%f116, %f114, 0fBF000000;
	fma.rn.f32 	%f117, %f115, %f116, 0f3F000000;
	fma.rn.f32 	%f118, %f115, %f117, %f115;
	setp.eq.f32 	%p18, %f112, 0f3F800000;
	selp.f32 	%f119, 0f00000000, %f118, %p18;
	setp.gt.f32 	%p19, %f112, 0f3F0F5C29;
	selp.f32 	%f120, %f119, %f112, %p19;
	mul.f32 	%f121, %f120, %f120;
	fma.rn.f32 	%f122, %f121, 0f3D4DD2F7, 0f3C99CA97;
	fma.rn.f32 	%f123, %f122, %f121, 0f3D3F90E8;
	fma.rn.f32 	%f124, %f123, %f121, 0f3D993CCF;
	fma.rn.f32 	%f125, %f124, %f121, 0f3E2AAC04;
	mul.f32 	%f126, %f121, %f125;
	fma.rn.f32 	%f127, %f126, %f120, %f120;
	mul.f32 	%f128, %f127, 0fC0000000;
	fma.rn.f32 	%f129, 0f3F6EE581, 0f3FD774EB, %f128;
	selp.f32 	%f130, %f129, %f127, %p19;
	setp.num.f32 	%p20, %f130, %f130;
	copysign.f32 	%f131, %f111, %f130;
	selp.f32 	%f132, %f131, %f130, %p20;
	fma.rn.f32 	%f16, %f1, 0f80000066, %f132;
	mov.f32 	%f133, 0f7B95139D;
	div.rn.f32 	%f134, %f133, %f36;
	add.f32 	%f17, %f134, 0f0000000D;
	mul.f32 	%f135, %f17, 0f3F22F983;
	cvt.rni.s32.f32 	%r69, %f135;
	cvt.rn.f32.s32 	%f136, %r69;
	fma.rn.f32 	%f137, %f136, 0fBFC90FDA, %f17;
	fma.rn.f32 	%f138, %f136, 0fB3A22168, %f137;
	fma.rn.f32 	%f286, %f136, 0fA7C234C5, %f138;
	abs.f32 	%f19, %f17;
	setp.ltu.f32 	%p21, %f19, 0f47CE4780;
	@%p21 bra 	$L__BB0_20;
	setp.neu.f32 	%p22, %f19, 0f7F800000;
	@%p22 bra 	$L__BB0_15;
	mov.f32 	%f141, 0f00000000;
	mul.rn.f32 	%f286, %f17, %f141;
	mov.b32 	%r69, 0;
	bra.uni 	$L__BB0_20;
$L__BB0_15:
	mov.b32 	%r10, %f17;
	mov.b64 	%rd24, 0;
	mov.b32 	%r66, 0;
	mov.u64 	%rd22, __cudart_i2opi_f;
	shl.b32 	%r33, %r10, 8;
	or.b32  	%r34, %r33, -2147483648;
	mov.u64 	%rd23, %rd1;
$L__BB0_16:
	.pragma "nounroll";
	ld.global.nc.u32 	%r32, [%rd22];
	mad.wide.u32 	%rd12, %r32, %r34, %rd24;
	shr.u64 	%rd24, %rd12, 32;
	st.local.u32 	[%rd23], %rd12;
	add.s32 	%r66, %r66, 1;
	add.s64 	%rd23, %rd23, 4;
	add.s64 	%rd22, %rd22, 4;
	setp.ne.s32 	%p23, %r66, 6;
	@%p23 bra 	$L__BB0_16;
	shr.u32 	%r35, %r10, 23;
	st.local.u32 	[%rd1+24], %rd24;
	and.b32  	%r13, %r35, 31;
	and.b32  	%r36, %r35, 224;
	add.s32 	%r37, %r36, -128;
	shr.u32 	%r38, %r37, 5;
	mul.wide.u32 	%rd13, %r38, 4;
	sub.s64 	%rd8, %rd1, %rd13;
	ld.local.u32 	%r67, [%rd8+24];
	ld.local.u32 	%r68, [%rd8+20];
	setp.eq.s32 	%p24, %r13, 0;
	@%p24 bra 	$L__BB0_19;
	shf.l.wrap.b32 	%r67, %r68, %r67, %r13;
	ld.local.u32 	%r39, [%rd8+16];
	shf.l.wrap.b32 	%r68, %r39, %r68, %r13;
$L__BB0_19:
	shr.u32 	%r40, %r67, 30;
	shf.l.wrap.b32 	%r41, %r68, %r67, 2;
	shl.b32 	%r42, %r68, 2;
	shr.u32 	%r43, %r41, 31;
	add.s32 	%r44, %r43, %r40;
	neg.s32 	%r45, %r44;
	setp.lt.s32 	%p25, %r10, 0;
	selp.b32 	%r69, %r45, %r44, %p25;
	xor.b32  	%r46, %r41, %r10;
	shr.s32 	%r47, %r41, 31;
	xor.b32  	%r48, %r47, %r41;
	xor.b32  	%r49, %r47, %r42;
	cvt.u64.u32 	%rd14, %r48;
	shl.b64 	%rd15, %rd14, 32;
	cvt.u64.u32 	%rd16, %r49;
	or.b64  	%rd17, %rd15, %rd16;
	cvt.rn.f64.s64 	%fd1, %rd17;
	mul.f64 	%fd2, %fd1, 0d3BF921FB54442D19;
	cvt.rn.f32.f64 	%f139, %fd2;
	neg.f32 	%f140, %f139;
	setp.lt.s32 	%p26, %r46, 0;
	selp.f32 	%f286, %f140, %f139, %p26;
$L__BB0_20:
	ld.param.f32 	%f279, [_Z7computeffffffifffffffffffffffffffffffffffffffffff_param_14];
	ld.param.f32 	%f278, [_Z7computeffffffifffffffffffffffffffffffffffffffffff_param_13];
	ld.param.f32 	%f277, [_Z7computeffffffifffffffffffffffffffffffffffffffffff_param_11];
	mul.rn.f32 	%f142, %f286, %f286;
	and.b32  	%r51, %r69, 1;
	setp.eq.b32 	%p27, %r51, 1;
	selp.f32 	%f143, 0f3F800000, %f286, %p27;
	fma.rn.f32 	%f144, %f142, %f143, 0f00000000;
	fma.rn.f32 	%f145, %f142, 0f37CBAC00, 0fBAB607ED;
	selp.f32 	%f146, %f145, 0fB94D4153, %p27;
	selp.f32 	%f147, 0f3D2AAABB, 0f3C0885E4, %p27;
	fma.rn.f32 	%f148, %f146, %f142, %f147;
	selp.f32 	%f149, 0fBEFFFFFF, 0fBE2AAAA8, %p27;
	fma.rn.f32 	%f150, %f148, %f142, %f149;
	fma.rn.f32 	%f151, %f150, %f144, %f143;
	and.b32  	%r52, %r69, 2;
	setp.eq.s32 	%p28, %r52, 0;
	mov.f32 	%f152, 0f00000000;
	sub.f32 	%f153, %f152, %f151;
	selp.f32 	%f154, %f151, %f153, %p28;
	fma.rn.f32 	%f288, %f277, %f154, %f16;
	div.rn.f32 	%f155, %f278, %f279;
	abs.f32 	%f156, %f155;
	setp.gt.f32 	%p29, %f156, 0f3F800000;
	rcp.approx.ftz.f32 	%f157, %f156;
	selp.f32 	%f158, %f157, %f156, %p29;
	mul.f32 	%f159, %f158, %f158;
	fma.rn.f32 	%f160, %f159, 0f3B2090AA, 0fBC6BE14F;
	fma.rn.f32 	%f161, %f160, %f159, 0f3D23397E;
	fma.rn.f32 	%f162, %f161, %f159, 0fBD948A7A;
	fma.rn.f32 	%f163, %f162, %f159, 0f3DD76B21;
	fma.rn.f32 	%f164, %f163, %f159, 0fBE111E88;
	fma.rn.f32 	%f165, %f164, %f159, 0f3E4CAF60;
	fma.rn.f32 	%f166, %f165, %f159, 0fBEAAAA27;
	mul.f32 	%f167, %f159, %f166;
	fma.rn.f32 	%f168, %f167, %f158, %f158;
	neg.f32 	%f169, %f168;
	fma.rn.f32 	%f170, 0f3F6EE581, 0f3FD774EB, %f169;
	selp.f32 	%f171, %f170, %f168, %p29;
	setp.num.f32 	%p30, %f156, %f156;
	copysign.f32 	%f172, %f155, %f171;
	selp.f32 	%f173, %f172, %f171, %p30;
	abs.f32 	%f174, %f173;
	setp.gt.f32 	%p31, %f174, 0f3F800000;
	rcp.approx.ftz.f32 	%f175, %f174;
	selp.f32 	%f176, %f175, %f174, %p31;
	mul.f32 	%f177, %f176, %f176;
	fma.rn.f32 	%f178, %f177, 0f3B2090AA, 0fBC6BE14F;
	fma.rn.f32 	%f179, %f178, %f177, 0f3D23397E;
	fma.rn.f32 	%f180, %f179, %f177, 0fBD948A7A;
	fma.rn.f32 	%f181, %f180, %f177, 0f3DD76B21;
	fma.rn.f32 	%f182, %f181, %f177, 0fBE111E88;
	fma.rn.f32 	%f183, %f182, %f177, 0f3E4CAF60;
	fma.rn.f32 	%f184, %f183, %f177, 0fBEAAAA27;
	mul.f32 	%f185, %f177, %f184;
	fma.rn.f32 	%f186, %f185, %f176, %f176;
	neg.f32 	%f187, %f186;
	fma.rn.f32 	%f188, 0f3F6EE581, 0f3FD774EB, %f187;
	selp.f32 	%f189, %f188, %f186, %p31;
	setp.num.f32 	%p32, %f174, %f174;
	copysign.f32 	%f190, %f173, %f189;
	selp.f32 	%f191, %f190, %f189, %p32;
	mul.f32 	%f192, %f191, 0f79FE3515;
	setp.neu.f32 	%p33, %f288, %f192;
	@%p33 bra 	$L__BB0_22;
	mul.f32 	%f193, %f39, 0f0F513BBC;
	mov.f32 	%f194, 0fB0DE8000;
	mov.f32 	%f195, 0f3EFCE9A6;
	mul.rn.f32 	%f196, %f195, %f194;
	mov.f32 	%f197, 0f3A188109;
	mov.f32 	%f198, 0f3DF63DCF;
	mul.rn.f32 	%f199, %f198, %f197;
	fma.rn.f32 	%f200, %f196, 0f3FB8AA3B, 0f36F2D62B;
	fma.rn.f32 	%f201, 0f3CC5968A, 0f32A55E34, %f200;
	mul.f32 	%f202, %f199, 0f40400000;
	fma.rn.f32 	%f203, %f202, %f196, %f201;
	fma.rn.f32 	%f204, %f199, 0f3CC5968A, %f203;
	mov.f32 	%f205, 0fC30AF718;
	add.rn.f32 	%f206, %f205, %f204;
	mov.f32 	%f207, 0f430AF718;
	add.rn.f32 	%f208, %f206, %f207;
	neg.f32 	%f209, %f208;
	add.rn.f32 	%f210, %f204, %f209;
	mov.f32 	%f211, 0fFA22F3F3;
	mul.rn.f32 	%f212, %f206, %f211;
	neg.f32 	%f213, %f212;
	fma.rn.f32 	%f214, %f206, 0fFA22F3F3, %f213;
	fma.rn.f32 	%f215, %f210, 0fFA22F3F3, %f214;
	cvt.rni.f32.f32 	%f216, %f212;
	sub.f32 	%f217, %f212, %f216;
	add.f32 	%f218, %f217, %f215;
	fma.rn.f32 	%f219, %f218, 0f391FCB8E, 0f3AAF85ED;
	fma.rn.f32 	%f220, %f219, %f218, 0f3C1D9856;
	fma.rn.f32 	%f221, %f220, %f218, 0f3D6357BB;
	fma.rn.f32 	%f222, %f221, %f218, 0f3E75FDEC;
	fma.rn.f32 	%f223, %f222, %f218, 0f3F317218;
	fma.rn.f32 	%f224, %f223, %f218, 0f3F800000;
	cvt.rzi.s32.f32 	%r53, %f216;
	setp.gt.f32 	%p34, %f216, 0f00000000;
	selp.b32 	%r54, 0, -2097152000, %p34;
	add.s32 	%r55, %r54, 2130706432;
	mov.b32 	%f225, %r55;
	mul.f32 	%f226, %f224, %f225;
	shl.b32 	%r56, %r53, 23;
	sub.s32 	%r57, %r56, %r54;
	mov.b32 	%f227, %r57;
	mul.f32 	%f228, %f226, %f227;
	abs.f32 	%f229, %f212;
	setp.gt.f32 	%p35, %f229, 0f43180000;
	setp.lt.f32 	%p36, %f212, 0f00000000;
	selp.f32 	%f230, 0f00000000, 0f7F800000, %p36;
	selp.f32 	%f231, %f230, %f228, %p35;
	mul.f32 	%f232, %f231, %f193;
	mul.f32 	%f288, %f232, 0f786F4EF0;
$L__BB0_22:
	add.f32 	%f233, %f40, 0fFBB87C1E;
	mul.f32 	%f234, %f233, 0f7A0138E2;
	mov.f32 	%f235, 0fE2A8398D;
	div.rn.f32 	%f236, %f235, %f234;
	setp.geu.f32 	%p37, %f288, %f236;
	@%p37 bra 	$L__BB0_24;
	ld.param.f32 	%f280, [_Z7computeffffffifffffffffffffffffffffffffffffffffff_param_32];
	div.rn.f32 	%f237, %f42, %f43;
	mov.f32 	%f238, 0f823A25E8;
	div.rn.f32 	%f239, %f238, %f237;
	fma.rn.f32 	%f240, %f41, %f239, %f288;
	mov.f32 	%f241, 0f00000487;
	div.rn.f32 	%f242, %f241, %f45;
	mul.f32 	%f243, %f44, %f242;
	setp.lt.f32 	%p38, %f243, 0f00800000;
	mul.f32 	%f244, %f243, 0f4B000000;
	selp.f32 	%f245, %f244, %f243, %p38;
	selp.f32 	%f246, 0fC1B80000, 0f00000000, %p38;
	mov.b32 	%r58, %f245;
	add.s32 	%r59, %r58, -1059760811;
	and.b32  	%r60, %r59, -8388608;
	sub.s32 	%r61, %r58, %r60;
	mov.b32 	%f247, %r61;
	cvt.rn.f32.s32 	%f248, %r60;
	fma.rn.f32 	%f249, %f248, 0f34000000, %f246;
	add.f32 	%f250, %f247, 0fBF800000;
	fma.rn.f32 	%f251, %f250, 0fBE055027, 0f3E1039F6;
	fma.rn.f32 	%f252, %f251, %f250, 0fBDF8CDCC;
	fma.rn.f32 	%f253, %f252, %f250, 0f3E0F2955;
	fma.rn.f32 	%f254, %f253, %f250, 0fBE2AD8B9;
	fma.rn.f32 	%f255, %f254, %f250, 0f3E4CED0B;
	fma.rn.f32 	%f256, %f255, %f250, 0fBE7FFF22;
	fma.rn.f32 	%f257, %f256, %f250, 0f3EAAAA78;
	fma.rn.f32 	%f258, %f257, %f250, 0fBF000000;
	mul.f32 	%f259, %f250, %f258;
	fma.rn.f32 	%f260, %f259, %f250, %f250;
	fma.rn.f32 	%f261, %f249, 0f3F317218, %f260;
	setp.gt.u32 	%p39, %r58, 2139095039;
	fma.rn.f32 	%f262, %f245, 0f7F800000, 0f7F800000;
	selp.f32 	%f263, %f262, %f261, %p39;
	setp.eq.f32 	%p40, %f245, 0f00000000;
	mul.f32 	%f264, %f263, 0f3EDE5BD9;
	selp.f32 	%f265, 0fFF800000, %f264, %p40;
	mov.f32 	%f266, 0f80000452;
	div.rn.f32 	%f267, %f266, %f46;
	add.f32 	%f268, %f280, %f48;
	sub.f32 	%f269, %f268, %f49;
	add.f32 	%f270, %f269, %f267;
	fma.rn.f32 	%f288, %f270, %f265, %f240;
$L__BB0_24:
	setp.lt.s32 	%p41, %r22, 1;
	@%p41 bra 	$L__BB0_26;
	ld.param.f32 	%f282, [_Z7computeffffffifffffffffffffffffffffffffffffffffff_param_41];
	ld.param.f32 	%f281, [_Z7computeffffffifffffffffffffffffffffffffffffffffff_param_40];
	div.rn.f32 	%f271, %f50, %f281;
	add.f32 	%f272, %f271, 0f786F0CAC;
	fma.rn.f32 	%f273, %f282, 0f9CD3276D, %f272;
	abs.f32 	%f274, %f273;
	add.f32 	%f288, %f274, 0f821ED10C;
$L__BB0_26:
	add.u64 	%rd18, %SP, 32;
	add.u64 	%rd19, %SPL, 32;
	cvt.f64.f32 	%fd3, %f288;
	st.local.f64 	[%rd19], %fd3;
	mov.u64 	%rd20, $str;
	cvta.global.u64 	%rd21, %rd20;
	{ // callseq 0, 0
	.param .b64 param0;
	st.param.b64 	[param0], %rd21;
	.param .b64 param1;
	st.param.b64 	[param1], %rd18;
	.param .b32 retval0;
	call.uni (retval0), 
	vprintf, 
	(
	param0, 
	param1
	);
	ld.param.b32 	%r62, [retval0];
	} // callseq 0
	ret;

}


// ===== COMPILED SASS (sm_100) =====

	.target	sm_100

	.elftype	@"ET_EXEC"


//--------------------- .note.nv.tkinfo           --------------------------
	.section	.note.nv.tkinfo,"",@"SHT_NOTE"
	.sectionflags	@"SHF_NOTE_NV_TKINFO"
	.tkinfo
        /*0018*/ 	.word	0x00000002
        /*0030*/ 	.string	""
        /*0030*/ 	.string	"ptxas"
        /*0030*/ 	.string	"Cuda compilation tools, release 13.0, V13.0.88"
        /*0030*/ 	.string	"Build cuda_13.0.r13.0/compiler.36424714_0"
        /*0030*/ 	.string	"-arch sm_100 -m 64 "



//--------------------- .note.nv.cuinfo           --------------------------
	.section	.note.nv.cuinfo,"",@"SHT_NOTE"
	.sectionflags	@"SHF_NOTE_NV_CUINFO"
        /*0018*/ 	.short	0x0002
        /*001a*/ 	.short	0x0064
        /*001c*/ 	.short	0x0082
	.zero		2


//--------------------- .nv.info                  --------------------------
	.section	.nv.info,"",@"SHT_CUDA_INFO"
	.align	4


	//----- nvinfo : EIATTR_REGCOUNT
	.align		4
        /*0000*/ 	.byte	0x04, 0x2f
        /*0002*/ 	.short	(.L_3 - .L_2)
	.align		4
.L_2:
        /*0004*/ 	.word	index@(_Z7computeffffffifffffffffffffffffffffffffffffffffff)
        /*0008*/ 	.word	0x00000018


	//----- nvinfo : EIATTR_FRAME_SIZE
	.align		4
.L_3:
        /*000c*/ 	.byte	0x04, 0x11
        /*000e*/ 	.short	(.L_5 - .L_4)
	.align		4
.L_4:
        /*0010*/ 	.word	index@($__internal_0_$__cuda_sm3x_div_rn_noftz_f32_slowpath)
        /*0014*/ 	.word	0x00000028


	//----- nvinfo : EIATTR_FRAME_SIZE
	.align		4
.L_5:
        /*0018*/ 	.byte	0x04, 0x11
        /*001a*/ 	.short	(.L_7 - .L_6)
	.align		4
.L_6:
        /*001c*/ 	.word	index@(_Z7computeffffffifffffffffffffffffffffffffffffffffff)
        /*0020*/ 	.word	0x00000028


	//----- nvinfo : EIATTR_MIN_STACK_SIZE
	.align		4
.L_7:
        /*0024*/ 	.byte	0x04, 0x12
        /*0026*/ 	.short	(.L_9 - .L_8)
	.align		4
.L_8:
        /*0028*/ 	.word	index@(_Z7computeffffffifffffffffffffffffffffffffffffffffff)
        /*002c*/ 	.word	0x00000028
.L_9:


//--------------------- .nv.compat                --------------------------
	.section	.nv.compat,"",@"SHT_CUDA_COMPAT_INFO"
	.align	4
        /*0000*/ 	.byte	0x02, 0x09, 0x00, 0x00, 0x02, 0x02, 0x01, 0x00, 0x02, 0x05, 0x05, 0x00, 0x03, 0x07, 0x01, 0x01
        /*0010*/ 	.byte	0x02, 0x03, 0x00, 0x00, 0x02, 0x06, 0x01, 0x00, 0x04, 0x0b, 0x08, 0x00, 0x01, 0x00, 0x00, 0x00
        /*0020*/ 	.byte	0x00, 0x00, 0x00, 0x00


//--------------------- .nv.info._Z7computeffffffifffffffffffffffffffffffffffffffffff --------------------------
	.section	.nv.info._Z7computeffffffifffffffffffffffffffffffffffffffffff,"",@"SHT_CUDA_INFO"
	.sectionflags	@""
	.align	4


	//----- nvinfo : EIATTR_CUDA_API_VERSION
	.align		4
        /*0000*/ 	.byte	0x04, 0x37
        /*0002*/ 	.short	(.L_11 - .L_10)
.L_10:
        /*0004*/ 	.word	0x00000082


	//----- nvinfo : EIATTR_KPARAM_INFO
	.align		4
.L_11:
        /*0008*/ 	.byte	0x04, 0x17
        /*000a*/ 	.short	(.L_13 - .L_12)
.L_12:
        /*000c*/ 	.word	0x00000000
        /*0010*/ 	.short	0x0029
        /*0012*/ 	.short	0x00a4
        /*0014*/ 	.byte	0x00, 0xf0, 0x11, 0x00


	//----- nvinfo : EIATTR_KPARAM_INFO
	.align		4
.L_13:
        /*0018*/ 	.byte	0x04, 0x17
        /*001a*/ 	.short	(.L_15 - .L_14)
.L_14:
        /*001c*/ 	.word	0x00000000
        /*0020*/ 	.short	0x0028
        /*0022*/ 	.short	0x00a0
        /*0024*/ 	.byte	0x00, 0xf0, 0x11, 0x00


	//----- nvinfo : EIATTR_KPARAM_INFO
	.align		4
.L_15:
        /*0028*/ 	.byte	0x04, 0x17
        /*002a*/ 	.short	(.L_17 - .L_16)
.L_16:
        /*002c*/ 	.word	0x00000000
        /*0030*/ 	.short	0x0027
        /*0032*/ 	.short	0x009c
        /*0034*/ 	.byte	0x00, 0xf0, 0x11, 0x00


	//----- nvinfo : EIATTR_KPARAM_INFO
	.align		4
.L_17:
        /*0038*/ 	.byte	0x04, 0x17
        /*003a*/ 	.short	(.L_19 - .L_18)
.L_18:
        /*003c*/ 	.word	0x00000000
        /*0040*/ 	.short	0x0026
        /*0042*/ 	.short	0x0098
        /*0044*/ 	.byte	0x00, 0xf0, 0x11, 0x00


	//----- nvinfo : EIATTR_KPARAM_INFO
	.align		4
.L_19:
        /*0048*/ 	.byte	0x04, 0x17
        /*004a*/ 	.short	(.L_21 - .L_20)
.L_20:
        /*004c*/ 	.word	0x00000000
        /*0050*/ 	.short	0x0025
        /*0052*/ 	.short	0x0094
        /*0054*/ 	.byte	0x00, 0xf0, 0x11, 0x00


	//----- nvinfo : EIATTR_KPARAM_INFO
	.align		4
.L_21:
        /*0058*/ 	.byte	0x04, 0x17
        /*005a*/ 	.short	(.L_23 - .L_22)
.L_22:
        /*005c*/ 	.word	0x00000000
        /*0060*/ 	.short	0x0024
        /*0062*/ 	.short	0x0090
        /*0064*/ 	.byte	0x00, 0xf0, 0x11, 0x00


	//----- nvinfo : EIATTR_KPARAM_INFO
	.align		4
.L_23:
        /*0068*/ 	.byte	0x04, 0x17
        /*006a*/ 	.short	(.L_25 - .L_24)
.L_24:
        /*006c*/ 	.word	0x00000000
        /*0070*/ 	.short	0x0023
        /*0072*/ 	.short	0x008c
        /*0074*/ 	.byte	0x00, 0xf0, 0x11, 0x00


	//----- nvinfo : EIATTR_KPARAM_INFO
	.align		4
.L_25:
        /*0078*/ 	.byte	0x04, 0x17
        /*007a*/ 	.short	(.L_27 - .L_26)
.L_26:
        /*007c*/ 	.word	0x00000000
        /*0080*/ 	.short	0x0022
        /*0082*/ 	.short	0x0088
        /*0084*/ 	.byte	0x00, 0xf0, 0x11, 0x00


	//----- nvinfo : EIATTR_KPARAM_INFO
	.align		4
.L_27:
        /*0088*/ 	.byte	0x04, 0x17
        /*008a*/ 	.short	(.L_29 - .L_28)
.L_28:
        /*008c*/ 	.word	0x00000000
        /*0090*/ 	.short	0x0021
        /*0092*/ 	.short	0x0084
        /*0094*/ 	.byte	0x00, 0xf0, 0x11, 0x00


	//----- nvinfo : EIATTR_KPARAM_INFO
	.align		4
.L_29:
        /*0098*/ 	.byte	0x04, 0x17
        /*009a*/ 	.short	(.L_31 - .L_30)
.L_30:
        /*009c*/ 	.word	0x00000000
        /*00a0*/ 	.short	0x0020
        /*00a2*/ 	.short	0x0080
        /*00a4*/ 	.byte	0x00, 0xf0, 0x11, 0x00


	//----- nvinfo : EIATTR_KPARAM_INFO
	.align		4
.L_31:
        /*00a8*/ 	.byte	0x04, 0x17
        /*00aa*/ 	.short	(.L_33 - .L_32)
.L_32:
        /*00ac*/ 	.word	0x00000000
        /*00b0*/ 	.short	0x001f
        /*00b2*/ 	.short	0x007c
        /*00b4*/ 	.byte	0x00, 0xf0, 0x11, 0x00


	//----- nvinfo : EIATTR_KPARAM_INFO
	.align		4
.L_33:
        /*00b8*/ 	.byte	0x04, 0x17
        /*00ba*/ 	.short	(.L_35 - .L_34)
.L_34:
        /*00bc*/ 	.word	0x00000000
        /*00c0*/ 	.short	0x001e
        /*00c2*/ 	.short	0x0078
        /*00c4*/ 	.byte	0x00, 0xf0, 0x11, 0x00


	//----- nvinfo : EIATTR_KPARAM_INFO
	.align		4
.L_35:
        /*00c8*/ 	.byte	0x04, 0x17
        /*00ca*/ 	.short	(.L_37 - .L_36)
.L_36:
        /*00cc*/ 	.word	0x00000000
        /*00d0*/ 	.short	0x001d
        /*00d2*/ 	.short	0x0074
        /*00d4*/ 	.byte	0x00, 0xf0, 0x11, 0x00


	//----- nvinfo : EIATTR_KPARAM_INFO
	.align		4
.L_37:
        /*00d8*/ 	.byte	0x04, 0x17
        /*00da*/ 	.short	(.L_39 - .L_38)
.L_38:
        /*00dc*/ 	.word	0x00000000
        /*00e0*/ 	.short	0x001c
        /*00e2*/ 	.short	0x0070
        /*00e4*/ 	.byte	0x00, 0xf0, 0x11, 0x00


	//----- nvinfo : EIATTR_KPARAM_INFO
	.align		4
.L_39:
        /*00e8*/ 	.byte	0x04, 0x17
        /*00ea*/ 	.short	(.L_41 - .L_40)
.L_40:
        /*00ec*/ 	.word	0x00000000
        /*00f0*/ 	.short	0x001b
        /*00f2*/ 	.short	0x006c
        /*00f4*/ 	.byte	0x00, 0xf0, 0x11, 0x00


	//----- nvinfo : EIATTR_KPARAM_INFO
	.align		4
.L_41:
        /*00f8*/ 	.byte	0x04, 0x17
        /*00fa*/ 	.short	(.L_43 - .L_42)
.L_42:
        /*00fc*/ 	.word	0x00000000
        /*0100*/ 	.short	0x001a
        /*0102*/ 	.short	0x0068
        /*0104*/ 	.byte	0x00, 0xf0, 0x11, 0x00


	//----- nvinfo : EIATTR_KPARAM_INFO
	.align		4
.L_43:
        /*0108*/ 	.byte	0x04, 0x17
        /*010a*/ 	.short	(.L_45 - .L_44)
.L_44:
        /*010c*/ 	.word	0x00000000
        /*0110*/ 	.short	0x0019
        /*0112*/ 	.short	0x0064
        /*0114*/ 	.byte	0x00, 0xf0, 0x11, 0x00


	//----- nvinfo : EIATTR_KPARAM_INFO
	.align		4
.L_45:
        /*0118*/ 	.byte	0x04, 0x17
        /*011a*/ 	.short	(.L_47 - .L_46)
.L_46:
        /*011c*/ 	.word	0x00000000
        /*0120*/ 	.short	0x0018
        /*0122*/ 	.short	0x0060
        /*0124*/ 	.byte	0x00, 0xf0, 0x11, 0x00


	//----- nvinfo : EIATTR_KPARAM_INFO
	.align		4
.L_47:
        /*0128*/ 	.byte	0x04, 0x17
        /*012a*/ 	.short	(.L_49 - .L_48)
.L_48:
        /*012c*/ 	.word	0x00000000
        /*0130*/ 	.short	0x0017
        /*0132*/ 	.short	0x005c
        /*0134*/ 	.byte	0x00, 0xf0, 0x11, 0x00


	//----- nvinfo : EIATTR_KPARAM_INFO
	.align		4
.L_49:
        /*0138*/ 	.byte	0x04, 0x17
        /*013a*/ 	.short	(.L_51 - .L_50)
.L_50:
        /*013c*/ 	.word	0x00000000
        /*0140*/ 	.short	0x0016
        /*0142*/ 	.short	0x0058
        /*0144*/ 	.byte	0x00, 0xf0, 0x11, 0x00


	//----- nvinfo : EIATTR_KPARAM_INFO
	.align		4
.L_51:
        /*0148*/ 	.byte	0x04, 0x17
        /*014a*/ 	.short	(.L_53 - .L_52)
.L_52:
        /*014c*/ 	.word	0x00000000
        /*0150*/ 	.short	0x0015
        /*0152*/ 	.short	0x0054
        /*0154*/ 	.byte	0x00, 0xf0, 0x11, 0x00


	//----- nvinfo : EIATTR_KPARAM_INFO
	.align		4
.L_53:
        /*0158*/ 	.byte	0x04, 0x17
        /*015a*/ 	.short	(.L_55 - .L_54)
.L_54:
        /*015c*/ 	.word	0x00000000
        /*0160*/ 	.short	0x0014
        /*0162*/ 	.short	0x0050
        /*0164*/ 	.byte	0x00, 0xf0, 0x11, 0x00


	//----- nvinfo : EIATTR_KPARAM_INFO
	.align		4
.L_55:
        /*0168*/ 	.byte	0x04, 0x17
        /*016a*/ 	.short	(.L_57 - .L_56)
.L_56:
        /*016c*/ 	.word	0x00000000
        /*0170*/ 	.short	0x0013
        /*0172*/ 	.short	0x004c
        /*0174*/ 	.byte	0x00, 0xf0, 0x11, 0x00


	//----- nvinfo : EIATTR_KPARAM_INFO
	.align		4
.L_57:
        /*0178*/ 	.byte	0x04, 0x17
        /*017a*/ 	.short	(.L_59 - .L_58)
.L_58:
        /*017c*/ 	.word	0x00000000
        /*0180*/ 	.short	0x0012
        /*0182*/ 	.short	0x0048
        /*0184*/ 	.byte	0x00, 0xf0, 0x11, 0x00


	//----- nvinfo : EIATTR_KPARAM_INFO
	.align		4
.L_59:
        /*0188*/ 	.byte	0x04, 0x17
        /*018a*/ 	.short	(.L_61 - .L_60)
.L_60:
        /*018c*/ 	.word	0x00000000
        /*0190*/ 	.short	0x0011
        /*0192*/ 	.short	0x0044
        /*0194*/ 	.byte	0x00, 0xf0, 0x11, 0x00


	//----- nvinfo : EIATTR_KPARAM_INFO
	.align		4
.L_61:
        /*0198*/ 	.byte	0x04, 0x17
        /*019a*/ 	.short	(.L_63 - .L_62)
.L_62:
        /*019c*/ 	.word	0x00000000
        /*01a0*/ 	.short	0x0010
        /*01a2*/ 	.short	0x0040
        /*01a4*/ 	.byte	0x00, 0xf0, 0x11, 0x00


	//----- nvinfo : EIATTR_KPARAM_INFO
	.align		4
.L_63:
        /*01a8*/ 	.byte	0x04, 0x17
        /*01aa*/ 	.short	(.L_65 - .L_64)
.L_64:
        /*01ac*/ 	.word	0x00000000
        /*01b0*/ 	.short	0x000f
        /*01b2*/ 	.short	0x003c
        /*01b4*/ 	.byte	0x00, 0xf0, 0x11, 0x00


	//----- nvinfo : EIATTR_KPARAM_INFO
	.align		4
.L_65:
        /*01b8*/ 	.byte	0x04, 0x17
        /*01ba*/ 	.short	(.L_67 - .L_66)
.L_66:
        /*01bc*/ 	.word	0x00000000
        /*01c0*/ 	.short	0x000e
        /*01c2*/ 	.short	0x0038
        /*01c4*/ 	.byte	0x00, 0xf0, 0x11, 0x00


	//----- nvinfo : EIATTR_KPARAM_INFO
	.align		4
.L_67:
        /*01c8*/ 	.byte	0x04, 0x17
        /*01ca*/ 	.short	(.L_69 - .L_68)
.L_68:
        /*01cc*/ 	.word	0x00000000
        /*01d0*/ 	.short	0x000d
        /*01d2*/ 	.short	0x0034
        /*01d4*/ 	.byte	0x00, 0xf0, 0x11, 0x00


	//----- nvinfo : EIATTR_KPARAM_INFO
	.align		4
.L_69:
        /*01d8*/ 	.byte	0x04, 0x17
        /*01da*/ 	.short	(.L_71 - .L_70)
.L_70:
        /*01dc*/ 	.word	0x00000000
        /*01e0*/ 	.short	0x000c
        /*01e2*/ 	.short	0x0030
        /*01e4*/ 	.byte	0x00, 0xf0, 0x11, 0x00


	//----- nvinfo : EIATTR_KPARAM_INFO
	.align		4
.L_71:
        /*01e8*/ 	.byte	0x04, 0x17
        /*01ea*/ 	.short	(.L_73 - .L_72)
.L_72:
        /*01ec*/ 	.word	0x00000000
        /*01f0*/ 	.short	0x000b
        /*01f2*/ 	.short	0x002c
        /*01f4*/ 	.byte	0x00, 0xf0, 0x11, 0x00


	//----- nvinfo : EIATTR_KPARAM_INFO
	.align		4
.L_73:
        /*01f8*/ 	.byte	0x04, 0x17
        /*01fa*/ 	.short	(.L_75 - .L_74)
.L_74:
        /*01fc*/ 	.word	0x00000000
        /*0200*/ 	.short	0x000a
        /*0202*/ 	.short	0x0028
        /*0204*/ 	.byte	0x00, 0xf0, 0x11, 0x00


	//----- nvinfo : EIATTR_KPARAM_INFO
	.align		4
.L_75:
        /*0208*/ 	.byte	0x04, 0x17
        /*020a*/ 	.short	(.L_77 - .L_76)
.L_76:
        /*020c*/ 	.word	0x00000000
        /*0210*/ 	.short	0x0009
        /*0212*/ 	.short	0x0024
        /*0214*/ 	.byte	0x00, 0xf0, 0x11, 0x00


	//----- nvinfo : EIATTR_KPARAM_INFO
	.align		4
.L_77:
        /*0218*/ 	.byte	0x04, 0x17
        /*021a*/ 	.short	(.L_79 - .L_78)
.L_78:
        /*021c*/ 	.word	0x00000000
        /*0220*/ 	.short	0x0008
        /*0222*/ 	.short	0x0020
        /*0224*/ 	.byte	0x00, 0xf0, 0x11, 0x00


	//----- nvinfo : EIATTR_KPARAM_INFO
	.align		4
.L_79:
        /*0228*/ 	.byte	0x04, 0x17
        /*022a*/ 	.short	(.L_81 - .L_80)
.L_80:
        /*022c*/ 	.word	0x00000000
        /*0230*/ 	.short	0x0007
        /*0232*/ 	.short	0x001c
        /*0234*/ 	.byte	0x00, 0xf0, 0x11, 0x00


	//----- nvinfo : EIATTR_KPARAM_INFO
	.align		4
.L_81:
        /*0238*/ 	.byte	0x04, 0x17
        /*023a*/ 	.short	(.L_83 - .L_82)
.L_82:
        /*023c*/ 	.word	0x00000000
        /*0240*/ 	.short	0x0006
        /*0242*/ 	.short	0x0018
        /*0244*/ 	.byte	0x00, 0xf0, 0x11, 0x00


	//----- nvinfo : EIATTR_KPARAM_INFO
	.align		4
.L_83:
        /*0248*/ 	.byte	0x04, 0x17
        /*024a*/ 	.short	(.L_85 - .L_84)
.L_84:
        /*024c*/ 	.word	0x00000000
        /*0250*/ 	.short	0x0005
        /*0252*/ 	.short	0x0014
        /*0254*/ 	.byte	0x00, 0xf0, 0x11, 0x00


	//----- nvinfo : EIATTR_KPARAM_INFO
	.align		4
.L_85:
        /*0258*/ 	.byte	0x04, 0x17
        /*025a*/ 	.short	(.L_87 - .L_86)
.L_86:
        /*025c*/ 	.word	0x00000000
        /*0260*/ 	.short	0x0004
        /*0262*/ 	.short	0x0010
        /*0264*/ 	.byte	0x00, 0xf0, 0x11, 0x00


	//----- nvinfo : EIATTR_KPARAM_INFO
	.align		4
.L_87:
        /*0268*/ 	.byte	0x04, 0x17
        /*026a*/ 	.short	(.L_89 - .L_88)
.L_88:
        /*026c*/ 	.word	0x00000000
        /*0270*/ 	.short	0x0003
        /*0272*/ 	.short	0x000c
        /*0274*/ 	.byte	0x00, 0xf0, 0x11, 0x00


	//----- nvinfo : EIATTR_KPARAM_INFO
	.align		4
.L_89:
        /*0278*/ 	.byte	0x04, 0x17
        /*027a*/ 	.short	(.L_91 - .L_90)
.L_90:
        /*027c*/ 	.word	0x00000000
        /*0280*/ 	.short	0x0002
        /*0282*/ 	.short	0x0008
        /*0284*/ 	.byte	0x00, 0xf0, 0x11, 0x00


	//----- nvinfo : EIATTR_KPARAM_INFO
	.align		4
.L_91:
        /*0288*/ 	.byte	0x04, 0x17
        /*028a*/ 	.short	(.L_93 - .L_92)
.L_92:
        /*028c*/ 	.word	0x00000000
        /*0290*/ 	.short	0x0001
        /*0292*/ 	.short	0x0004
        /*0294*/ 	.byte	0x00, 0xf0, 0x11, 0x00


	//----- nvinfo : EIATTR_KPARAM_INFO
	.align		4
.L_93:
        /*0298*/ 	.byte	0x04, 0x17
        /*029a*/ 	.short	(.L_95 - .L_94)
.L_94:
        /*029c*/ 	.word	0x00000000
        /*02a0*/ 	.short	0x0000
        /*02a2*/ 	.short	0x0000
        /*02a4*/ 	.byte	0x00, 0xf0, 0x11, 0x00


	//----- nvinfo : EIATTR_SPARSE_MMA_MASK
	.align		4
.L_95:
        /*02a8*/ 	.byte	0x03, 0x50
        /*02aa*/ 	.short	0x0000


	//----- nvinfo : EIATTR_MAXREG_COUNT
	.align		4
        /*02ac*/ 	.byte	0x03, 0x1b
        /*02ae*/ 	.short	0x00ff


	//----- nvinfo : EIATTR_EXTERNS
	.align		4
        /*02b0*/ 	.byte	0x04, 0x0f
        /*02b2*/ 	.short	(.L_97 - .L_96)


	//   ....[0]....
	.align		4
.L_96:
        /*02b4*/ 	.word	index@(vprintf)


	//----- nvinfo : EIATTR_MERCURY_ISA_VERSION
	.align		4
.L_97:
        /*02b8*/ 	.byte	0x03, 0x5f
        /*02ba*/ 	.short	0x0101


	//----- nvinfo : EIATTR_VRC_CTA_INIT_COUNT
	.align		4
        /*02bc*/ 	.byte	0x02, 0x4a
	.zero		1
	.zero		1


	//----- nvinfo : EIATTR_SYSCALL_OFFSETS
	.align		4
        /*02c0*/ 	.byte	0x04, 0x46
        /*02c2*/ 	.short	(.L_99 - .L_98)


	//   ....[0]....
.L_98:
        /*02c4*/ 	.word	0x00002220


	//----- nvinfo : EIATTR_EXIT_INSTR_OFFSETS
	.align		4
.L_99:
        /*02c8*/ 	.byte	0x04, 0x1c
        /*02ca*/ 	.short	(.L_101 - .L_100)


	//   ....[0]....
.L_100:
        /*02cc*/ 	.word	0x00002230


	//----- nvinfo : EIATTR_CRS_STACK_SIZE
	.align		4
.L_101:
        /*02d0*/ 	.byte	0x04, 0x1e
        /*02d2*/ 	.short	(.L_103 - .L_102)
.L_102:
        /*02d4*/ 	.word	0x00000000


	//----- nvinfo : EIATTR_CBANK_PARAM_SIZE
	.align		4
.L_103:
        /*02d8*/ 	.byte	0x03, 0x19
        /*02da*/ 	.short	0x00a8


	//----- nvinfo : EIATTR_PARAM_CBANK
	.align		4
        /*02dc*/ 	.byte	0x04, 0x0a
        /*02de*/ 	.short	(.L_105 - .L_104)
	.align		4
.L_104:
        /*02e0*/ 	.word	index@(.nv.constant0._Z7computeffffffifffffffffffffffffffffffffffffffffff)
        /*02e4*/ 	.short	0x0380
        /*02e6*/ 	.short	0x00a8


	//----- nvinfo : EIATTR_SW_WAR
	.align		4
.L_105:
        /*02e8*/ 	.byte	0x04, 0x36
        /*02ea*/ 	.short	(.L_107 - .L_106)
.L_106:
        /*02ec*/ 	.word	0x00000008
.L_107:


//--------------------- .nv.callgraph             --------------------------
	.section	.nv.callgraph,"",@"SHT_CUDA_CALLGRAPH"
	.align	4
	.sectionentsize	8
	.align		4
        /*0000*/ 	.word	0x00000000
	.align		4
        /*0004*/ 	.word	0xffffffff
	.align		4
        /*0008*/ 	.word	index@(_Z7computeffffffifffffffffffffffffffffffffffffffffff)
	.align		4
        /*000c*/ 	.word	index@(vprintf)
	.align		4
        /*0010*/ 	.word	0x00000000
	.align		4
        /*0014*/ 	.word	0xfffffffe
	.align		4
        /*0018*/ 	.word	0x00000000
	.align		4
        /*001c*/ 	.word	0xfffffffd
	.align		4
        /*0020*/ 	.word	0x00000000
	.align		4
        /*0024*/ 	.word	0xfffffffc


//--------------------- .nv.constant4             --------------------------
	.section	.nv.constant4,"a",@progbits
	.align	8
	.align		8
.nv.constant4:
        /*0000*/ 	.dword	vprintf
	.align		8
        /*0008*/ 	.dword	$str
	.align		8
        /*0010*/ 	.dword	__cudart_i2opi_f


//--------------------- .text._Z7computeffffffifffffffffffffffffffffffffffffffffff --------------------------
	.section	.text._Z7computeffffffifffffffffffffffffffffffffffffffffff,"ax",@progbits
	.align	128
        .global         _Z7computeffffffifffffffffffffffffffffffffffffffffff
        .type           _Z7computeffffffifffffffffffffffffffffffffffffffffff,@function
        .size           _Z7computeffffffifffffffffffffffffffffffffffffffffff,(.L_x_41 - _Z7computeffffffifffffffffffffffffffffffffffffffffff)
        .other          _Z7computeffffffifffffffffffffffffffffffffffffffffff,@"STO_CUDA_ENTRY STV_DEFAULT"
_Z7computeffffffifffffffffffffffffffffffffffffffffff:
.text._Z7computeffffffifffffffffffffffffffffffffffffffffff:
[----:B------:R-:W0:Y:S01]  /*0000*/  LDC R1, c[0x0][0x37c] ;  /* 0x0000df00ff017b82 */ /* 0x000e220000000800 */
[----:B------:R-:W1:Y:S01]  /*0010*/  LDCU UR4, c[0x0][0x384] ;  /* 0x00007080ff0477ac */ /* 0x000e620008000800 */
[----:B------:R-:W-:-:S06]  /*0020*/  MOV R3, 0x7f800000 ;  /* 0x7f80000000037802 */ /* 0x000fcc0000000f00 */
[----:B------:R-:W2:Y:S01]  /*0030*/  LDC R6, c[0x0][0x2f8] ;  /* 0x0000be00ff067b82 */ /* 0x000ea20000000800 */
[----:B0-----:R-:W-:Y:S01]  /*0040*/  IADD3 R1, PT, PT, R1, -0x28, RZ ;  /* 0xffffffd801017810 */ /* 0x001fe20007ffe0ff */
[----:B------:R-:W0:Y:S01]  /*0050*/  LDCU UR5, c[0x0][0x380] ;  /* 0x00007000ff0577ac */ /* 0x000e220008000800 */
[-C--:B------:R-:W-:Y:S01]  /*0060*/  FFMA R0, -RZ, R3.reuse, 1 ;  /* 0x3f800000ff007423 */ /* 0x080fe20000000103 */
[----:B------:R-:W3:Y:S03]  /*0070*/  LDCU UR6, c[0x0][0x2fc] ;  /* 0x00005f80ff0677ac */ /* 0x000ee60008000800 */
[----:B------:R-:W-:Y:S01]  /*0080*/  FFMA R0, R0, R3, +INF ;  /* 0x7f80000000007423 */ /* 0x000fe20000000003 */
[----:B-1----:R-:W-:-:S03]  /*0090*/  MOV R4, UR4 ;  /* 0x0000000400047c02 */ /* 0x002fc60008000f00 */
[----:B------:R-:W-:Y:S01]  /*00a0*/  FFMA R3, R0, UR4, RZ ;  /* 0x0000000400037c23 */ /* 0x000fe200080000ff */
[----:B------:R-:W1:Y:S03]  /*00b0*/  FCHK P0, R4, RZ ;  /* 0x000000ff04007302 */ /* 0x000e660000000000 */
[----:B------:R-:W-:-:S04]  /*00c0*/  FFMA R2, -RZ, R3, UR4 ;  /* 0x00000004ff027e23 */ /* 0x000fc80008000103 */
[----:B------:R-:W-:Y:S01]  /*00d0*/  FFMA R2, R0, R2, R3 ;  /* 0x0000000200027223 */ /* 0x000fe20000000003 */
[----:B0-----:R-:W-:Y:S01]  /*00e0*/  MOV R0, UR5 ;  /* 0x0000000500007c02 */ /* 0x001fe20008000f00 */
[----:B-123--:R-:W-:Y:S06]  /*00f0*/  @!P0 BRA `(.L_x_0) ;  /* 0x0000000000148947 */ /* 0x00efec0003800000 */
[----:B------:R-:W0:Y:S01]  /*0100*/  LDCU UR4, c[0x0][0x384] ;  /* 0x00007080ff0477ac */ /* 0x000e220008000800 */
[----:B------:R-:W-:Y:S01]  /*0110*/  IMAD.MOV.U32 R3, RZ, RZ, RZ ;  /* 0x000000ffff037224 */ /* 0x000fe200078e00ff */
[----:B------:R-:W-:Y:S02]  /*0120*/  MOV R8, 0x150 ;  /* 0x0000015000087802 */ /* 0x000fe40000000f00 */
[----:B0-----:R-:W-:-:S07]  /*0130*/  MOV R2, UR4 ;  /* 0x0000000400027c02 */ /* 0x001fce0008000f00 */
[----:B------:R-:W-:Y:S05]  /*0140*/  CALL.REL.NOINC `($__internal_0_$__cuda_sm3x_div_rn_noftz_f32_slowpath) ;  /* 0x00000020003c7944 */ /* 0x000fea0003c00000 */
.L_x_0:
[----:B------:R-:W0:Y:S01]  /*0150*/  LDC.64 R4, c[0x0][0x390] ;  /* 0x0000e400ff047b82 */ /* 0x000e220000000a00 */
[----:B------:R-:W1:Y:S01]  /*0160*/  LDCU.64 UR4, c[0x0][0x388] ;  /* 0x00007100ff0477ac */ /* 0x000e620008000a00 */
[----:B------:R-:W-:Y:S01]  /*0170*/  BSSY.RECONVERGENT B0, `(.L_x_1) ;  /* 0x0000200000007945 */ /* 0x000fe20003800200 */
[----:B------:R-:W2:Y:S01]  /*0180*/  LDCU UR7, c[0x0][0x380] ;  /* 0x00007000ff0777ac */ /* 0x000ea20008000800 */
[----:B-1----:R-:W-:Y:S01]  /*0190*/  FADD R2, R2, -UR4 ;  /* 0x8000000402027e21 */ /* 0x002fe20008000000 */
[----:B0-----:R-:W-:-:S04]  /*01a0*/  FFMA R3, R4, UR5, -R5 ;  /* 0x0000000504037c23 */ /* 0x001fc80008000805 */
[----:B------:R-:W-:-:S05]  /*01b0*/  FADD R2, R2, -R3 ;  /* 0x8000000302027221 */ /* 0x000fca0000000000 */
[----:B--2---:R-:W-:-:S13]  /*01c0*/  FSETP.NEU.AND P0, PT, R2, UR7, PT ;  /* 0x0000000702007c0b */ /* 0x004fda000bf0d000 */
[----:B------:R-:W-:Y:S05]  /*01d0*/  @P0 BRA `(.L_x_2) ;  /* 0x0000001c00e40947 */ /* 0x000fea0003800000 */
[----:B------:R-:W0:Y:S01]  /*01e0*/  LDC R4, c[0x0][0x39c] ;  /* 0x0000e700ff047b82 */ /* 0x000e220000000800 */
[----:B------:R-:W-:Y:S01]  /*01f0*/  HFMA2 R3, -RZ, RZ, 5.45978546142578125e-05, -0.0020999908447265625 ;  /* 0x0394984dff037431 */ /* 0x000fe200000001ff */
[----:B------:R-:W-:-:S05]  /*0200*/  MOV R0, 0x7b5c84dc ;  /* 0x7b5c84dc00007802 */ /* 0x000fca0000000f00 */
[----:B------:R-:W-:-:S04]  /*0210*/  FFMA R0, R3, -R0, 1 ;  /* 0x3f80000003007423 */ /* 0x000fc80000000800 */
[----:B------:R-:W-:Y:S01]  /*0220*/  FFMA R0, R0, R3, 8.7336247406132861463e-37 ;  /* 0x0394984d00007423 */ /* 0x000fe20000000003 */
[----:B0-----:R-:W0:Y:S03]  /*0230*/  FCHK P0, R4, 1.14500001714109723693e+36 ;  /* 0x7b5c84dc04007902 */ /* 0x001e260000000000 */
[----:B------:R-:W-:-:S04]  /*0240*/  FFMA R3, R0, R4, RZ ;  /* 0x0000000400037223 */ /* 0x000fc800000000ff */
[----:B------:R-:W-:-:S04]  /*0250*/  FFMA R2, R3, -1.14500001714109723693e+36, R4 ;  /* 0xfb5c84dc03027823 */ /* 0x000fc80000000004 */
[----:B------:R-:W-:Y:S01]  /*0260*/  FFMA R3, R0, R2, R3 ;  /* 0x0000000200037223 */ /* 0x000fe20000000003 */
[----:B0-----:R-:W-:Y:S06]  /*0270*/  @!P0 BRA `(.L_x_3) ;  /* 0x0000000000188947 */ /* 0x001fec0003800000 */
[----:B------:R-:W0:Y:S01]  /*0280*/  LDCU UR4, c[0x0][0x39c] ;  /* 0x00007380ff0477ac */ /* 0x000e220008000800 */
[----:B------:R-:W-:Y:S02]  /*0290*/  MOV R3, 0x7b5c84dc ;  /* 0x7b5c84dc00037802 */ /* 0x000fe40000000f00 */
[----:B------:R-:W-:Y:S01]  /*02a0*/  MOV R8, 0x2d0 ;  /* 0x000002d000087802 */ /* 0x000fe20000000f00 */
[----:B0-----:R-:W-:-:S07]  /*02b0*/  IMAD.U32 R2, RZ, RZ, UR4 ;  /* 0x00000004ff027e24 */ /* 0x001fce000f8e00ff */
[----:B------:R-:W-:Y:S05]  /*02c0*/  CALL.REL.NOINC `($__internal_0_$__cuda_sm3x_div_rn_noftz_f32_slowpath) ;  /* 0x0000001c00dc7944 */ /* 0x000fea0003c00000 */
[----:B------:R-:W-:-:S07]  /*02d0*/  MOV R3, R2 ;  /* 0x0000000200037202 */ /* 0x000fce0000000f00 */
.L_x_3:
[----:B------:R-:W0:Y:S01]  /*02e0*/  MUFU.RCP R0, R3 ;  /* 0x0000000300007308 */ /* 0x000e220000001000 */
[----:B------:R-:W-:Y:S07]  /*02f0*/  BSSY.RECONVERGENT B1, `(.L_x_4) ;  /* 0x000000c000017945 */ /* 0x000fee0003800200 */
[----:B------:R-:W1:Y:S01]  /*0300*/  FCHK P0, RZ, R3 ;  /* 0x00000003ff007302 */ /* 0x000e620000000000 */
[----:B0-----:R-:W-:-:S04]  /*0310*/  FFMA R5, R0, -R3, 1 ;  /* 0x3f80000000057423 */ /* 0x001fc80000000803 */
[----:B------:R-:W-:-:S04]  /*0320*/  FFMA R5, R0, R5, R0 ;  /* 0x0000000500057223 */ /* 0x000fc80000000000 */
[----:B------:R-:W-:-:S04]  /*0330*/  FFMA R0, RZ, R5, RZ ;  /* 0x00000005ff007223 */ /* 0x000fc800000000ff */
[----:B------:R-:W-:-:S04]  /*0340*/  FFMA R2, R0, -R3, RZ ;  /* 0x8000000300027223 */ /* 0x000fc800000000ff */
[----:B------:R-:W-:Y:S01]  /*0350*/  FFMA R5, R5, R2, R0 ;  /* 0x0000000205057223 */ /* 0x000fe20000000000 */
[----:B-1----:R-:W-:Y:S06]  /*0360*/  @!P0 BRA `(.L_x_5) ;  /* 0x0000000000108947 */ /* 0x002fec0003800000 */
[----:B------:R-:W-:Y:S01]  /*0370*/  HFMA2 R2, -RZ, RZ, 0, 0 ;  /* 0x00000000ff027431 */ /* 0x000fe200000001ff */
[----:B------:R-:W-:-:S07]  /*0380*/  MOV R8, 0x3a0 ;  /* 0x000003a000087802 */ /* 0x000fce0000000f00 */
[----:B------:R-:W-:Y:S05]  /*0390*/  CALL.REL.NOINC `($__internal_0_$__cuda_sm3x_div_rn_noftz_f32_slowpath) ;  /* 0x0000001c00a87944 */ /* 0x000fea0003c00000 */
[----:B------:R-:W-:-:S07]  /*03a0*/  MOV R5, R2 ;  /* 0x0000000200057202 */ /* 0x000fce0000000f00 */
.L_x_5:
[----:B------:R-:W-:Y:S05]  /*03b0*/  BSYNC.RECONVERGENT B1 ;  /* 0x0000000000017941 */ /* 0x000fea0003800200 */
.L_x_4:
[----:B------:R-:W0:Y:S02]  /*03c0*/  LDC R0, c[0x0][0x3a8] ;  /* 0x0000ea00ff007b82 */ /* 0x000e240000000800 */
[----:B0-----:R-:W-:-:S04]  /*03d0*/  FADD R0, R0, 1.2707084463542138282e-18 ;  /* 0x21bb860200007421 */ /* 0x001fc80000000000 */
[C---:B------:R-:W-:Y:S01]  /*03e0*/  FADD R7, |R0|.reuse, -RZ ;  /* 0x800000ff00077221 */ /* 0x040fe20000000200 */
[----:B------:R-:W-:-:S13]  /*03f0*/  FSETP.GEU.AND P0, PT, |R0|, 1.8966184143209829926e-06, PT ;  /* 0x35fe8f500000780b */ /* 0x000fda0003f0e200 */
[----:B------:R-:W-:Y:S05]  /*0400*/  @!P0 BRA `(.L_x_6) ;  /* 0x0000000000bc8947 */ /* 0x000fea0003800000 */
[----:B------:R-:W-:-:S13]  /*0410*/  FSETP.GTU.AND P0, PT, R7, 15.9099884033203125, PT ;  /* 0x417e8f500700780b */ /* 0x000fda0003f0c000 */
[----:B------:R-:W-:Y:S05]  /*0420*/  @P0 BRA `(.L_x_7) ;  /* 0x0000000000540947 */ /* 0x000fea0003800000 */
[----:B------:R-:W-:-:S06]  /*0430*/  FMUL R2, R7, 527254.1875 ;  /* 0x4900b96307027820 */ /* 0x000fcc0000400000 */
[----:B------:R-:W0:Y:S02]  /*0440*/  FRND.TRUNC R2, R2 ;  /* 0x0000000200027307 */ /* 0x000e24000020d000 */
[----:B0-----:R-:W-:-:S05]  /*0450*/  FFMA R4, R2, -1.8966184143209829926e-06, R7 ;  /* 0xb5fe8f5002047823 */ /* 0x001fca0000000007 */
[----:B------:R-:W-:-:S13]  /*0460*/  ISETP.GE.U32.AND P0, PT, R4, 0x35fe8f50, PT ;  /* 0x35fe8f500400780c */ /* 0x000fda0003f06070 */
[----:B------:R-:W-:Y:S05]  /*0470*/  @!P0 BRA `(.L_x_8) ;  /* 0x0000000000388947 */ /* 0x000fea0003800000 */
[----:B------:R-:W-:-:S04]  /*0480*/  ISETP.GE.U32.AND P0, PT, R4, -0x7fffffff, PT ;  /* 0x800000010400780c */ /* 0x000fc80003f06070 */
[----:B------:R-:W-:-:S09]  /*0490*/  FSETP.GEU.OR P1, PT, R4, -1.8966184143209829926e-06, !P0 ;  /* 0xb5fe8f500400780b */ /* 0x000fd2000472e400 */
[----:B------:R-:W-:-:S04]  /*04a0*/  @P0 FADD R3, R2, -1 ;  /* 0xbf80000002030421 */ /* 0x000fc80000000000 */
[----:B------:R-:W-:-:S05]  /*04b0*/  @!P1 FADD R3, R3, -1 ;  /* 0xbf80000003039421 */ /* 0x000fca0000000000 */
[----:B------:R-:W-:Y:S01]  /*04c0*/  @P0 MOV R2, R3 ;  /* 0x0000000300020202 */ /* 0x000fe20000000f00 */
[----:B------:R-:W-:Y:S06]  /*04d0*/  @P0 BRA `(.L_x_8) ;  /* 0x0000000000200947 */ /* 0x000fec0003800000 */
[----:B------:R-:W-:Y:S01]  /*04e0*/  FSETP.GE.AND P0, PT, R4, 3.7932368286419659853e-06, PT ;  /* 0x367e8f500400780b */ /* 0x000fe20003f06000 */
[----:B------:R-:W-:-:S12]  /*04f0*/  FADD R2, R2, 1 ;  /* 0x3f80000002027421 */ /* 0x000fd80000000000 */
[----:B------:R-:W-:-:S04]  /*0500*/  @P0 IMAD.MOV.U32 R3, RZ, RZ, 0x35fe8f50 ;  /* 0x35fe8f50ff030424 */ /* 0x000fc800078e00ff */
[----:B------:R-:W-:-:S05]  /*0510*/  @P0 FFMA R3, R3, -3, R4 ;  /* 0xc040000003030823 */ /* 0x000fca0000000004 */
[----:B------:R-:W-:Y:S01]  /*0520*/  FSETP.GE.AND P1, PT, R3, RZ, P0 ;  /* 0x000000ff0300720b */ /* 0x000fe20000726000 */
[----:B------:R-:W-:-:S12]  /*0530*/  @P0 FADD R3, R2, 1 ;  /* 0x3f80000002030421 */ /* 0x000fd80000000000 */
[----:B------:R-:W-:-:S05]  /*0540*/  @P1 FADD R3, R3, 1 ;  /* 0x3f80000003031421 */ /* 0x000fca0000000000 */
[----:B------:R-:W-:-:S07]  /*0550*/  @P0 MOV R2, R3 ;  /* 0x0000000300020202 */ /* 0x000fce0000000f00 */
.L_x_8:
[----:B------:R-:W-:Y:S01]  /*0560*/  FFMA R7, R2, -1.8966184143209829926e-06, R7 ;  /* 0xb5fe8f5002077823 */ /* 0x000fe20000000007 */
[----:B------:R-:W-:Y:S06]  /*0570*/  BRA `(.L_x_6) ;  /* 0x0000000000607947 */ /* 0x000fec0003800000 */
.L_x_7:
[C---:B------:R-:W-:Y:S02]  /*0580*/  LOP3.LUT R2, R7.reuse, 0xff800000, RZ, 0xc0, !PT ;  /* 0xff80000007027812 */ /* 0x040fe400078ec0ff */
[C---:B------:R-:W-:Y:S02]  /*0590*/  ISETP.GT.U32.AND P0, PT, R7.reuse, 0x7f7fffff, PT ;  /* 0x7f7fffff0700780c */ /* 0x040fe40003f04070 */
[----:B------:R-:W-:Y:S02]  /*05a0*/  IADD3 R3, PT, PT, R2, -0x35800000, RZ ;  /* 0xca80000002037810 */ /* 0x000fe40007ffe0ff */
[----:B------:R-:W-:Y:S02]  /*05b0*/  LOP3.LUT R2, R7, 0x7fffff, RZ, 0xc0, !PT ;  /* 0x007fffff07027812 */ /* 0x000fe400078ec0ff */
[----:B------:R-:W-:Y:S02]  /*05c0*/  ISETP.NE.AND P1, PT, R3, RZ, PT ;  /* 0x000000ff0300720c */ /* 0x000fe40003f25270 */
[----:B------:R-:W-:-:S02]  /*05d0*/  MOV R9, 0x7fffffff ;  /* 0x7fffffff00097802 */ /* 0x000fc40000000f00 */
[----:B------:R-:W-:Y:S02]  /*05e0*/  LOP3.LUT R2, R2, 0x3f800000, RZ, 0xfc, !PT ;  /* 0x3f80000002027812 */ /* 0x000fe400078efcff */
[----:B------:R-:W-:-:S07]  /*05f0*/  FSEL R9, R9, 8, P0 ;  /* 0x4100000009097808 */ /* 0x000fce0000000000 */
[----:B------:R-:W-:Y:S05]  /*0600*/  @!P1 BRA `(.L_x_9) ;  /* 0x0000000000349947 */ /* 0x000fea0003800000 */
.L_x_10:
[----:B------:R-:W-:-:S04]  /*0610*/  VIMNMX.U32 R4, PT, PT, R3, 0xb800000, PT ;  /* 0x0b80000003047848 */ /* 0x000fc80003fe0000 */
[----:B------:R-:W-:Y:S01]  /*0620*/  IADD3 R2, PT, PT, R4, R2, RZ ;  /* 0x0000000204027210 */ /* 0x000fe20007ffe0ff */
[----:B------:R-:W-:-:S04]  /*0630*/  IMAD.IADD R3, R3, 0x1, -R4 ;  /* 0x0000000103037824 */ /* 0x000fc800078e0a04 */
[----:B------:R-:W-:Y:S01]  /*0640*/  FMUL R7, R2, 0.50282877683639526367 ;  /* 0x3f00b96302077820 */ /* 0x000fe20000400000 */
[----:B------:R-:W-:-:S03]  /*0650*/  ISETP.NE.AND P1, PT, R3, RZ, PT ;  /* 0x000000ff0300720c */ /* 0x000fc60003f25270 */
[----:B------:R-:W-:-:S04]  /*0660*/  FFMA R8, R7, -1.9887485504150390625, R2 ;  /* 0xbffe8f5007087823 */ /* 0x000fc80000000002 */
[----:B------:R-:W-:-:S04]  /*0670*/  FFMA R7, R8, 0.50282877683639526367, R7 ;  /* 0x3f00b96308077823 */ /* 0x000fc80000000007 */
[----:B------:R-:W-:-:S04]  /*0680*/  FFMA R8, R7, -1.9887485504150390625, R2 ;  /* 0xbffe8f5007087823 */ /* 0x000fc80000000002 */
[----:B------:R-:W-:-:S04]  /*0690*/  FFMA.RZ R8, R8, 0.50282877683639526367, R7 ;  /* 0x3f00b96308087823 */ /* 0x000fc8000000c007 */
[----:B------:R-:W0:Y:S02]  /*06a0*/  FRND.TRUNC R7, R8 ;  /* 0x0000000800077307 */ /* 0x000e24000020d000 */
[----:B0-----:R-:W-:-:S05]  /*06b0*/  FFMA R2, R7, -1.9887485504150390625, R2 ;  /* 0xbffe8f5007027823 */ /* 0x001fca0000000002 */
[----:B------:R-:W-:-:S13]  /*06c0*/  ISETP.NE.AND P0, PT, R2, RZ, PT ;  /* 0x000000ff0200720c */ /* 0x000fda0003f05270 */
[----:B------:R-:W-:Y:S05]  /*06d0*/  @P0 BRA P1, `(.L_x_10) ;  /* 0xfffffffc00cc0947 */ /* 0x000fea000083ffff */
.L_x_9:
[----:B------:R-:W-:-:S04]  /*06e0*/  FMUL R2, R2, 1.1920928955078125e-07 ;  /* 0x3400000002027820 */ /* 0x000fc80000400000 */
[----:B------:R-:W-:-:S07]  /*06f0*/  FMUL R7, R9, R2 ;  /* 0x0000000209077220 */ /* 0x000fce0000400000 */
.L_x_6:
[----:B------:R-:W0:Y:S01]  /*0700*/  LDC.64 R2, c[0x0][0x3a0] ;  /* 0x0000e800ff027b82 */ /* 0x000e220000000a00 */
[C---:B------:R-:W-:Y:S01]  /*0710*/  FSETP.NAN.AND P0, PT, |R7|.reuse, |R7|, PT ;  /* 0x400000070700720b */ /* 0x040fe20003f08200 */
[----:B------:R-:W-:Y:S01]  /*0720*/  HFMA2 R9, -RZ, RZ, 1.5048828125, 33.21875 ;  /* 0x3e055027ff097431 */ /* 0x000fe200000001ff */
[----:B------:R-:W-:Y:S01]  /*0730*/  LOP3.LUT R0, R7, 0x80000000, R0, 0xb8, !PT ;  /* 0x8000000007007812 */ /* 0x000fe200078eb800 */
[----:B------:R-:W-:-:S03]  /*0740*/  UMOV UR4, 0x1b3d5aa3 ;  /* 0x1b3d5aa300047882 */ /* 0x000fc60000000000 */
[----:B------:R-:W-:-:S05]  /*0750*/  FSEL R0, R7, R0, P0 ;  /* 0x0000000007007208 */ /* 0x000fca0000000000 */
[----:B0-----:R-:W-:Y:S01]  /*0760*/  FFMA R0, R0, 1.8216880036222621922e-44, R3 ;  /* 0x0000000d00007823 */ /* 0x001fe20000000003 */
[----:B------:R-:W-:Y:S08]  /*0770*/  MUFU.RCP R11, R2 ;  /* 0x00000002000b7308 */ /* 0x000ff00000001000 */
[----:B------:R-:W0:Y:S02]  /*0780*/  FRND.CEIL R3, R0 ;  /* 0x0000000000037307 */ /* 0x000e240000209000 */
[----:B0-----:R-:W-:-:S04]  /*0790*/  FSETP.GEU.AND P0, PT, R3, 1.175494350822287508e-38, PT ;  /* 0x008000000300780b */ /* 0x001fc80003f0e000 */
[----:B------:R-:W-:-:S09]  /*07a0*/  FSEL R0, RZ, -23, P0 ;  /* 0xc1b80000ff007808 */ /* 0x000fd20000000000 */
[----:B------:R-:W-:-:S05]  /*07b0*/  @!P0 FMUL R3, R3, 8388608 ;  /* 0x4b00000003038820 */ /* 0x000fca0000400000 */
[C---:B------:R-:W-:Y:S02]  /*07c0*/  IADD3 R4, PT, PT, R3.reuse, -0x3f2aaaab, RZ ;  /* 0xc0d5555503047810 */ /* 0x040fe40007ffe0ff */
[C---:B------:R-:W-:Y:S02]  /*07d0*/  ISETP.GT.U32.AND P0, PT, R3.reuse, 0x7f7fffff, PT ;  /* 0x7f7fffff0300780c */ /* 0x040fe40003f04070 */
[----:B------:R-:W-:Y:S02]  /*07e0*/  LOP3.LUT R4, R4, 0xff800000, RZ, 0xc0, !PT ;  /* 0xff80000004047812 */ /* 0x000fe400078ec0ff */
[C---:B------:R-:W-:Y:S02]  /*07f0*/  FSETP.NEU.AND P2, PT, R3.reuse, RZ, PT ;  /* 0x000000ff0300720b */ /* 0x040fe40003f4d000 */
[----:B------:R-:W-:-:S05]  /*0800*/  IADD3 R7, PT, PT, R3, -R4, RZ ;  /* 0x8000000403077210 */ /* 0x000fca0007ffe0ff */
[----:B------:R-:W-:-:S04]  /*0810*/  FADD R8, R7, -1 ;  /* 0xbf80000007087421 */ /* 0x000fc80000000000 */
[----:B------:R-:W-:-:S04]  /*0820*/  FFMA R7, R8, -R9, 0.14084610342979431152 ;  /* 0x3e1039f608077423 */ /* 0x000fc80000000809 */
[----:B------:R-:W-:-:S04]  /*0830*/  FFMA R7, R8, R7, -0.12148627638816833496 ;  /* 0xbdf8cdcc08077423 */ /* 0x000fc80000000007 */
[----:B------:R-:W-:-:S04]  /*0840*/  FFMA R7, R8, R7, 0.13980610668659210205 ;  /* 0x3e0f295508077423 */ /* 0x000fc80000000007 */
[----:B------:R-:W-:-:S04]  /*0850*/  FFMA R7, R8, R7, -0.16684235632419586182 ;  /* 0xbe2ad8b908077423 */ /* 0x000fc80000000007 */
[----:B------:R-:W-:-:S04]  /*0860*/  FFMA R7, R8, R7, 0.20012299716472625732 ;  /* 0x3e4ced0b08077423 */ /* 0x000fc80000000007 */
[----:B------:R-:W-:-:S04]  /*0870*/  FFMA R7, R8, R7, -0.24999669194221496582 ;  /* 0xbe7fff2208077423 */ /* 0x000fc80000000007 */
[----:B------:R-:W-:-:S04]  /*0880*/  FFMA R7, R8, R7, 0.33333182334899902344 ;  /* 0x3eaaaa7808077423 */ /* 0x000fc80000000007 */
[C---:B------:R-:W-:Y:S01]  /*0890*/  FFMA R9, R8.reuse, R7, -0.5 ;  /* 0xbf00000008097423 */ /* 0x040fe20000000007 */
[----:B------:R-:W-:Y:S01]  /*08a0*/  I2FP.F32.S32 R7, R4 ;  /* 0x0000000400077245 */ /* 0x000fe20000201400 */
[----:B------:R-:W-:Y:S02]  /*08b0*/  FFMA R4, R11, -R2, 1 ;  /* 0x3f8000000b047423 */ /* 0x000fe40000000802 */
[C---:B------:R-:W-:Y:S02]  /*08c0*/  FMUL R9, R8.reuse, R9 ;  /* 0x0000000908097220 */ /* 0x040fe40000400000 */
[----:B------:R-:W-:Y:S01]  /*08d0*/  FFMA R7, R7, 1.1920928955078125e-07, R0 ;  /* 0x3400000007077823 */ /* 0x000fe20000000000 */
[----:B------:R-:W-:Y:S01]  /*08e0*/  FFMA R0, R11, R4, R11 ;  /* 0x000000040b007223 */ /* 0x000fe2000000000b */
[----:B------:R-:W-:Y:S01]  /*08f0*/  MOV R11, UR4 ;  /* 0x00000004000b7c02 */ /* 0x000fe20008000f00 */
[----:B------:R-:W-:Y:S01]  /*0900*/  FFMA R8, R8, R9, R8 ;  /* 0x0000000908087223 */ /* 0x000fe20000000008 */
[----:B------:R-:W-:-:S02]  /*0910*/  IMAD.MOV.U32 R4, RZ, RZ, 0x7f800000 ;  /* 0x7f800000ff047424 */ /* 0x000fc400078e00ff */
[----:B------:R-:W-:Y:S01]  /*0920*/  FFMA R9, R0, 1.5662999880586372074e-22, RZ ;  /* 0x1b3d5aa300097823 */ /* 0x000fe200000000ff */
[----:B------:R-:W0:Y:S01]  /*0930*/  FCHK P1, R11, R2 ;  /* 0x000000020b007302 */ /* 0x000e220000020000 */
[----:B------:R-:W-:Y:S01]  /*0940*/  FFMA R7, R7, 0.69314718246459960938, R8 ;  /* 0x3f31721807077823 */ /* 0x000fe20000000008 */
[----:B------:R-:W-:Y:S01]  /*0950*/  @P0 FFMA R7, R3, R4, +INF ;  /* 0x7f80000003070423 */ /* 0x000fe20000000004 */
[----:B------:R-:W-:-:S04]  /*0960*/  FFMA R3, R9, -R2, 1.5662999880586372074e-22 ;  /* 0x1b3d5aa309037423 */ /* 0x000fc80000000802 */
[----:B------:R-:W-:Y:S01]  /*0970*/  FFMA R3, R0, R3, R9 ;  /* 0x0000000300037223 */ /* 0x000fe20000000009 */
[----:B------:R-:W-:Y:S01]  /*0980*/  FSEL R0, R7, -INF , P2 ;  /* 0xff80000007007808 */ /* 0x000fe20001000000 */
[----:B0-----:R-:W-:Y:S06]  /*0990*/  @!P1 BRA `(.L_x_11) ;  /* 0x0000000000189947 */ /* 0x001fec0003800000 */
[----:B------:R-:W0:Y:S01]  /*09a0*/  LDCU UR4, c[0x0][0x3a0] ;  /* 0x00007400ff0477ac */ /* 0x000e220008000800 */
[----:B------:R-:W-:Y:S02]  /*09b0*/  MOV R2, 0x1b3d5aa3 ;  /* 0x1b3d5aa300027802 */ /* 0x000fe40000000f00 */
[----:B------:R-:W-:Y:S02]  /*09c0*/  MOV R8, 0x9f0 ;  /* 0x000009f000087802 */ /* 0x000fe40000000f00 */
[----:B0-----:R-:W-:-:S07]  /*09d0*/  MOV R3, UR4 ;  /* 0x0000000400037c02 */ /* 0x001fce0008000f00 */
[----:B------:R-:W-:Y:S05]  /*09e0*/  CALL.REL.NOINC `($__internal_0_$__cuda_sm3x_div_rn_noftz_f32_slowpath) ;  /* 0x0000001800147944 */ /* 0x000fea0003c00000 */
[----:B------:R-:W-:-:S07]  /*09f0*/  MOV R3, R2 ;  /* 0x0000000200037202 */ /* 0x000fce0000000f00 */
.L_x_11:
[----:B------:R-:W-:Y:S01]  /*0a00*/  MOV R2, 0x3f000000 ;  /* 0x3f00000000027802 */ /* 0x000fe20000000f00 */
[----:B------:R-:W-:Y:S01]  /*0a10*/  FADD R3, R0, R3 ;  /* 0x0000000300037221 */ /* 0x000fe20000000000 */
[----:B------:R-:W0:Y:S01]  /*0a20*/  LDC R10, c[0x0][0x3b0] ;  /* 0x0000ec00ff0a7b82 */ /* 0x000e220000000800 */
[----:B------:R-:W-:Y:S01]  /*0a30*/  MOV R9, 0x3fd774eb ;  /* 0x3fd774eb00097802 */ /* 0x000fe20000000f00 */
[----:B------:R-:W-:Y:S01]  /*0a40*/  UMOV UR4, 0x7b95139d ;  /* 0x7b95139d00047882 */ /* 0x000fe20000000000 */
[C---:B------:R-:W-:Y:S01]  /*0a50*/  FFMA R0, |R3|.reuse, -R2, 0.5 ;  /* 0x3f00000003007423 */ /* 0x040fe20000000a02 */
[C---:B------:R-:W-:Y:S02]  /*0a60*/  FSETP.NEU.AND P1, PT, |R3|.reuse, 1, PT ;  /* 0x3f8000000300780b */ /* 0x040fe40003f2d200 */
[----:B------:R-:W-:Y:S01]  /*0a70*/  FSETP.GT.AND P0, PT, |R3|, 0.56000000238418579102, PT ;  /* 0x3f0f5c290300780b */ /* 0x000fe20003f04200 */
[----:B------:R-:W1:Y:S02]  /*0a80*/  MUFU.RSQ R7, R0 ;  /* 0x0000000000077308 */ /* 0x000e640000001400 */
[----:B-1----:R-:W-:Y:S01]  /*0a90*/  FMUL R2, R0, R7 ;  /* 0x0000000700027220 */ /* 0x002fe20000400000 */
[----:B------:R-:W-:-:S05]  /*0aa0*/  FMUL R7, R7, -0.5 ;  /* 0xbf00000007077820 */ /* 0x000fca0000400000 */
[----:B0-----:R-:W0:Y:S01]  /*0ab0*/  MUFU.RCP R8, R10 ;  /* 0x0000000a00087308 */ /* 0x001e220000001000 */
[----:B------:R-:W-:-:S04]  /*0ac0*/  FFMA R7, R2, R7, 0.5 ;  /* 0x3f00000002077423 */ /* 0x000fc80000000007 */
[----:B------:R-:W-:-:S05]  /*0ad0*/  FFMA R7, R2, R7, R2 ;  /* 0x0000000702077223 */ /* 0x000fca0000000002 */
[----:B------:R-:W-:Y:S01]  /*0ae0*/  FSEL R2, R7, RZ, P1 ;  /* 0x000000ff07027208 */ /* 0x000fe20000800000 */
[----:B------:R-:W-:-:S03]  /*0af0*/  IMAD.MOV.U32 R7, RZ, RZ, 0x3d4dd2f7 ;  /* 0x3d4dd2f7ff077424 */ /* 0x000fc600078e00ff */
[----:B------:R-:W-:-:S05]  /*0b00*/  FSEL R2, R2, |R3|, P0 ;  /* 0x4000000302027208 */ /* 0x000fca0000000000 */
[----:B------:R-:W-:-:S04]  /*0b10*/  FMUL R0, R2, R2 ;  /* 0x0000000202007220 */ /* 0x000fc80000400000 */
[----:B------:R-:W-:-:S04]  /*0b20*/  FFMA R7, R0, R7, 0.018773360177874565125 ;  /* 0x3c99ca9700077423 */ /* 0x000fc80000000007 */
[----:B------:R-:W-:-:S04]  /*0b30*/  FFMA R7, R0, R7, 0.046769052743911743164 ;  /* 0x3d3f90e800077423 */ /* 0x000fc80000000007 */
[----:B------:R-:W-:-:S04]  /*0b40*/  FFMA R7, R0, R7, 0.074823014438152313232 ;  /* 0x3d993ccf00077423 */ /* 0x000fc80000000007 */
[----:B------:R-:W-:-:S04]  /*0b50*/  FFMA R7, R0, R7, 0.16667181253433227539 ;  /* 0x3e2aac0400077423 */ /* 0x000fc80000000007 */
[----:B------:R-:W-:-:S04]  /*0b60*/  FMUL R7, R0, R7 ;  /* 0x0000000700077220 */ /* 0x000fc80000400000 */
[----:B------:R-:W-:Y:S01]  /*0b70*/  FFMA R2, R2, R7, R2 ;  /* 0x0000000702027223 */ /* 0x000fe20000000002 */
[----:B0-----:R-:W-:-:S03]  /*0b80*/  FFMA R7, R8, -R10, 1 ;  /* 0x3f80000008077423 */ /* 0x001fc6000000080a */
[----:B------:R-:W-:Y:S01]  /*0b90*/  FMUL R4, R2, -2 ;  /* 0xc000000002047820 */ /* 0x000fe20000400000 */
[----:B------:R-:W-:-:S03]  /*0ba0*/  FFMA R0, R8, R7, R8 ;  /* 0x0000000708007223 */ /* 0x000fc60000000008 */
[----:B------:R-:W-:Y:S01]  /*0bb0*/  @P0 FFMA R2, R9, 0.93318945169448852539, R4 ;  /* 0x3f6ee58109020823 */ /* 0x000fe20000000004 */
[----:B------:R-:W-:Y:S01]  /*0bc0*/  MOV R9, UR4 ;  /* 0x0000000400097c02 */ /* 0x000fe20008000f00 */
[----:B------:R-:W-:-:S03]  /*0bd0*/  FFMA R7, R0, 1.54810007305134687578e+36, RZ ;  /* 0x7b95139d00077823 */ /* 0x000fc600000000ff */
[----:B------:R-:W0:Y:S01]  /*0be0*/  FCHK P0, R9, R10 ;  /* 0x0000000a09007302 */ /* 0x000e220000000000 */
[C---:B------:R-:W-:Y:S01]  /*0bf0*/  FSETP.NAN.AND P1, PT, R2.reuse, R2, PT ;  /* 0x000000020200720b */ /* 0x040fe20003f28000 */
[----:B------:R-:W-:Y:S01]  /*0c00*/  FFMA R4, R7, -R10, 1.54810007305134687578e+36 ;  /* 0x7b95139d07047423 */ /* 0x000fe2000000080a */
[----:B------:R-:W-:-:S03]  /*0c10*/  LOP3.LUT R3, R2, 0x80000000, R3, 0xb8, !PT ;  /* 0x8000000002037812 */ /* 0x000fc600078eb803 */
[----:B------:R-:W-:Y:S01]  /*0c20*/  FFMA R7, R0, R4, R7 ;  /* 0x0000000400077223 */ /* 0x000fe20000000007 */
[----:B------:R-:W-:-:S05]  /*0c30*/  FSEL R2, R3, R2, !P1 ;  /* 0x0000000203027208 */ /* 0x000fca0004800000 */
[----:B------:R-:W-:Y:S01]  /*0c40*/  FFMA R5, R5, -1.4293244336113134123e-43, R2 ;  /* 0x8000006605057823 */ /* 0x000fe20000000002 */
[----:B0-----:R-:W-:Y:S06]  /*0c50*/  @!P0 BRA `(.L_x_12) ;  /* 0x0000000000188947 */ /* 0x001fec0003800000 */
[----:B------:R-:W0:Y:S01]  /*0c60*/  LDCU UR4, c[0x0][0x3b0] ;  /* 0x00007600ff0477ac */ /* 0x000e220008000800 */
[----:B------:R-:W-:Y:S01]  /*0c70*/  HFMA2 R2, -RZ, RZ, 62112, 0.000929355621337890625 ;  /* 0x7b95139dff027431 */ /* 0x000fe200000001ff */
[----:B------:R-:W-:Y:S02]  /*0c80*/  MOV R8, 0xcb0 ;  /* 0x00000cb000087802 */ /* 0x000fe40000000f00 */
[----:B0-----:R-:W-:-:S07]  /*0c90*/  MOV R3, UR4 ;  /* 0x0000000400037c02 */ /* 0x001fce0008000f00 */
[----:B------:R-:W-:Y:S05]  /*0ca0*/  CALL.REL.NOINC `($__internal_0_$__cuda_sm3x_div_rn_noftz_f32_slowpath) ;  /* 0x0000001400647944 */ /* 0x000fea0003c00000 */
[----:B------:R-:W-:-:S07]  /*0cb0*/  IMAD.MOV.U32 R7, RZ, RZ, R2 ;  /* 0x000000ffff077224 */ /* 0x000fce00078e0002 */
.L_x_12:
[----:B------:R-:W-:Y:S01]  /*0cc0*/  FADD R7, R7, 1.8216880036222621922e-44 ;  /* 0x0000000d07077421 */ /* 0x000fe20000000000 */
[----:B------:R-:W-:Y:S03]  /*0cd0*/  BSSY.RECONVERGENT B1, `(.L_x_13) ;  /* 0x0000041000017945 */ /* 0x000fe60003800200 */
[C---:B------:R-:W-:Y:S01]  /*0ce0*/  FMUL R0, R7.reuse, 0.63661974668502807617 ;  /* 0x3f22f98307007820 */ /* 0x040fe20000400000 */
[----:B------:R-:W-:-:S05]  /*0cf0*/  FSETP.GE.AND P0, PT, |R7|, 105615, PT ;  /* 0x47ce47800700780b */ /* 0x000fca0003f06200 */
[----:B------:R-:W0:Y:S02]  /*0d00*/  F2I.NTZ R0, R0 ;  /* 0x0000000000007305 */ /* 0x000e240000203100 */
[----:B0-----:R-:W-:-:S05]  /*0d10*/  I2FP.F32.S32 R2, R0 ;  /* 0x0000000000027245 */ /* 0x001fca0000201400 */
[----:B------:R-:W-:-:S04]  /*0d20*/  FFMA R3, R2, -1.5707962512969970703, R7 ;  /* 0xbfc90fda02037823 */ /* 0x000fc80000000007 */
[----:B------:R-:W-:-:S04]  /*0d30*/  FFMA R3, R2, -7.5497894158615963534e-08, R3 ;  /* 0xb3a2216802037823 */ /* 0x000fc80000000003 */
[----:B------:R-:W-:Y:S01]  /*0d40*/  FFMA R2, R2, -5.3903029534742383927e-15, R3 ;  /* 0xa7c234c502027823 */ /* 0x000fe20000000003 */
[----:B------:R-:W-:Y:S06]  /*0d50*/  @!P0 BRA `(.L_x_14) ;  /* 0x0000000000e08947 */ /* 0x000fec0003800000 */
[----:B------:R-:W-:-:S13]  /*0d60*/  FSETP.NEU.AND P0, PT, |R7|, +INF , PT ;  /* 0x7f8000000700780b */ /* 0x000fda0003f0d200 */
[----:B------:R-:W-:Y:S01]  /*0d70*/  @!P0 FMUL R2, RZ, R7 ;  /* 0x00000007ff028220 */ /* 0x000fe20000400000 */
[----:B------:R-:W-:Y:S01]  /*0d80*/  @!P0 MOV R0, RZ ;  /* 0x000000ff00008202 */ /* 0x000fe20000000f00 */
[----:B------:R-:W-:Y:S06]  /*0d90*/  @!P0 BRA `(.L_x_14) ;  /* 0x0000000000d08947 */ /* 0x000fec0003800000 */
[----:B------:R-:W-:Y:S01]  /*0da0*/  SHF.L.U32 R2, R7, 0x8, RZ ;  /* 0x0000000807027819 */ /* 0x000fe200000006ff */
[----:B------:R-:W-:Y:S01]  /*0db0*/  HFMA2 R8, -RZ, RZ, 0, 0 ;  /* 0x00000000ff087431 */ /* 0x000fe200000001ff */
[----:B------:R-:W-:Y:S01]  /*0dc0*/  MOV R0, R1 ;  /* 0x0000000100007202 */ /* 0x000fe20000000f00 */
[----:B------:R-:W0:Y:S01]  /*0dd0*/  LDCU.64 UR8, c[0x0][0x358] ;  /* 0x00006b00ff0877ac */ /* 0x000e220008000a00 */
[----:B------:R-:W-:Y:S01]  /*0de0*/  LOP3.LUT R13, R2, 0x80000000, RZ, 0xfc, !PT ;  /* 0x80000000020d7812 */ /* 0x000fe200078efcff */
[----:B------:R-:W1:Y:S01]  /*0df0*/  LDCU.64 UR10, c[0x4][0x10] ;  /* 0x01000200ff0a77ac */ /* 0x000e620008000a00 */
[----:B------:R-:W-:Y:S01]  /*0e00*/  UMOV UR5, URZ ;  /* 0x000000ff00057c82 */ /* 0x000fe20008000000 */
[----:B------:R-:W-:-:S05]  /*0e10*/  UMOV UR4, URZ ;  /* 0x000000ff00047c82 */ /* 0x000fca0008000000 */
.L_x_15:
[----:B-1----:R-:W-:Y:S01]  /*0e20*/  IMAD.U32 R10, RZ, RZ, UR10 ;  /* 0x0000000aff0a7e24 */ /* 0x002fe2000f8e00ff */
[----:B------:R-:W-:-:S05]  /*0e30*/  MOV R11, UR11 ;  /* 0x0000000b000b7c02 */ /* 0x000fca0008000f00 */
[----:B0-----:R-:W2:Y:S01]  /*0e40*/  LDG.E.CONSTANT R2, desc[UR8][R10.64] ;  /* 0x000000080a027981 */ /* 0x001ea2000c1e9900 */
[----:B------:R-:W-:Y:S02]  /*0e50*/  UIADD3 UR10, UP0, UPT, UR10, 0x4, URZ ;  /* 0x000000040a0a7890 */ /* 0x000fe4000ff1e0ff */
[----:B------:R-:W-:Y:S02]  /*0e60*/  UIADD3 UR4, UPT, UPT, UR4, 0x1, URZ ;  /* 0x0000000104047890 */ /* 0x000fe4000fffe0ff */
[----:B------:R-:W-:Y:S02]  /*0e70*/  UIADD3.X UR11, UPT, UPT, URZ, UR11, URZ, UP0, !UPT ;  /* 0x0000000bff0b7290 */ /* 0x000fe400087fe4ff */
[----:B------:R-:W-:Y:S01]  /*0e80*/  UISETP.NE.AND UP0, UPT, UR4, 0x6, UPT ;  /* 0x000000060400788c */ /* 0x000fe2000bf05270 */
[----:B--2---:R-:W-:-:S03]  /*0e90*/  IMAD.WIDE.U32 R2, R2, R13, RZ ;  /* 0x0000000d02027225 */ /* 0x004fc600078e00ff */
[----:B------:R-:W-:-:S04]  /*0ea0*/  IADD3 R9, P0, PT, R2, R8, RZ ;  /* 0x0000000802097210 */ /* 0x000fc80007f1e0ff */
[----:B------:R-:W-:Y:S01]  /*0eb0*/  IADD3.X R8, PT, PT, R3, UR5, RZ, P0, !PT ;  /* 0x0000000503087c10 */ /* 0x000fe200087fe4ff */
[----:B------:R0:W-:Y:S02]  /*0ec0*/  STL [R0], R9 ;  /* 0x0000000900007387 */ /* 0x0001e40000100800 */
[----:B0-----:R-:W-:Y:S01]  /*0ed0*/  IADD3 R0, PT, PT, R0, 0x4, RZ ;  /* 0x0000000400007810 */ /* 0x001fe20007ffe0ff */
[----:B------:R-:W-:Y:S06]  /*0ee0*/  BRA.U UP0, `(.L_x_15) ;  /* 0xfffffffd00cc7547 */ /* 0x000fec000b83ffff */
[----:B------:R-:W-:Y:S01]  /*0ef0*/  SHF.R.U32.HI R4, RZ, 0x17, R7 ;  /* 0x00000017ff047819 */ /* 0x000fe20000011607 */
[----:B------:R0:W-:Y:S03]  /*0f00*/  STL [R1+0x18], R8 ;  /* 0x0000180801007387 */ /* 0x0001e60000100800 */
[C---:B------:R-:W-:Y:S02]  /*0f10*/  LOP3.LUT R0, R4.reuse, 0xe0, RZ, 0xc0, !PT ;  /* 0x000000e004007812 */ /* 0x040fe400078ec0ff */
[----:B------:R-:W-:Y:S02]  /*0f20*/  LOP3.LUT P0, RZ, R4, 0x1f, RZ, 0xc0, !PT ;  /* 0x0000001f04ff7812 */ /* 0x000fe4000780c0ff */
[----:B------:R-:W-:-:S04]  /*0f30*/  IADD3 R0, PT, PT, R0, -0x80, RZ ;  /* 0xffffff8000007810 */ /* 0x000fc80007ffe0ff */
[----:B------:R-:W-:-:S05]  /*0f40*/  SHF.R.U32.HI R0, RZ, 0x5, R0 ;  /* 0x00000005ff007819 */ /* 0x000fca0000011600 */
[----:B------:R-:W-:-:S05]  /*0f50*/  IMAD R9, R0, -0x4, R1 ;  /* 0xfffffffc00097824 */ /* 0x000fca00078e0201 */
[----:B------:R-:W2:Y:S04]  /*0f60*/  LDL R0, [R9+0x18] ;  /* 0x0000180009007983 */ /* 0x000ea80000100800 */
[----:B------:R-:W2:Y:S04]  /*0f70*/  LDL R3, [R9+0x14] ;  /* 0x0000140009037983 */ /* 0x000ea80000100800 */
[----:B------:R-:W3:Y:S01]  /*0f80*/  @P0 LDL R2, [R9+0x10] ;  /* 0x0000100009020983 */ /* 0x000ee20000100800 */
[----:B------:R-:W-:Y:S01]  /*0f90*/  LOP3.LUT R4, R4, 0x1f, RZ, 0xc0, !PT ;  /* 0x0000001f04047812 */ /* 0x000fe200078ec0ff */
[----:B------:R-:W-:Y:S01]  /*0fa0*/  UMOV UR4, 0x54442d19 ;  /* 0x54442d1900047882 */ /* 0x000fe20000000000 */
[----:B------:R-:W-:-:S02]  /*0fb0*/  UMOV UR5, 0x3bf921fb ;  /* 0x3bf921fb00057882 */ /* 0x000fc40000000000 */
[-C--:B--2---:R-:W-:Y:S02]  /*0fc0*/  @P0 SHF.L.W.U32.HI R0, R3, R4.reuse, R0 ;  /* 0x0000000403000219 */ /* 0x084fe40000010e00 */
[----:B---3--:R-:W-:Y:S02]  /*0fd0*/  @P0 SHF.L.W.U32.HI R3, R2, R4, R3 ;  /* 0x0000000402030219 */ /* 0x008fe40000010e03 */
[----:B------:R-:W-:Y:S02]  /*0fe0*/  ISETP.GE.AND P0, PT, R7, RZ, PT ;  /* 0x000000ff0700720c */ /* 0x000fe40003f06270 */
[C---:B------:R-:W-:Y:S02]  /*0ff0*/  SHF.L.W.U32.HI R2, R3.reuse, 0x2, R0 ;  /* 0x0000000203027819 */ /* 0x040fe40000010e00 */
[----:B------:R-:W-:Y:S02]  /*1000*/  SHF.L.U32 R3, R3, 0x2, RZ ;  /* 0x0000000203037819 */ /* 0x000fe400000006ff */
[----:B------:R-:W-:-:S02]  /*1010*/  SHF.R.S32.HI R4, RZ, 0x1f, R2 ;  /* 0x0000001fff047819 */ /* 0x000fc40000011402 */
[----:B------:R-:W-:Y:S02]  /*1020*/  LOP3.LUT R7, R2, R7, RZ, 0x3c, !PT ;  /* 0x0000000702077212 */ /* 0x000fe400078e3cff */
[C---:B------:R-:W-:Y:S02]  /*1030*/  LOP3.LUT R10, R4.reuse, R3, RZ, 0x3c, !PT ;  /* 0x00000003040a7212 */ /* 0x040fe400078e3cff */
[----:B------:R-:W-:Y:S02]  /*1040*/  LOP3.LUT R11, R4, R2, RZ, 0x3c, !PT ;  /* 0x00000002040b7212 */ /* 0x000fe400078e3cff */
[----:B------:R-:W-:Y:S02]  /*1050*/  SHF.R.U32.HI R3, RZ, 0x1e, R0 ;  /* 0x0000001eff037819 */ /* 0x000fe40000011600 */
[----:B------:R-:W-:Y:S02]  /*1060*/  ISETP.GE.AND P1, PT, R7, RZ, PT ;  /* 0x000000ff0700720c */ /* 0x000fe40003f26270 */
[----:B------:R-:W0:Y:S01]  /*1070*/  I2F.F64.S64 R10, R10 ;  /* 0x0000000a000a7312 */ /* 0x000e220000301c00 */
[----:B------:R-:W-:-:S05]  /*1080*/  LEA.HI R0, R2, R3, RZ, 0x1 ;  /* 0x0000000302007211 */ /* 0x000fca00078f08ff */
[----:B------:R-:W-:-:S05]  /*1090*/  IMAD.MOV R2, RZ, RZ, -R0 ;  /* 0x000000ffff027224 */ /* 0x000fca00078e0a00 */
[----:B------:R-:W-:Y:S01]  /*10a0*/  @!P0 MOV R0, R2 ;  /* 0x0000000200008202 */ /* 0x000fe20000000f00 */
[----:B0-----:R-:W-:-:S10]  /*10b0*/  DMUL R8, R10, UR4 ;  /* 0x000000040a087c28 */ /* 0x001fd40008000000 */
[----:B------:R-:W0:Y:S02]  /*10c0*/  F2F.F32.F64 R8, R8 ;  /* 0x0000000800087310 */ /* 0x000e240000301000 */
[----:B0-----:R-:W-:-:S07]  /*10d0*/  FSEL R2, -R8, R8, !P1 ;  /* 0x0000000808027208 */ /* 0x001fce0004800100 */
.L_x_14:
[----:B------:R-:W-:Y:S05]  /*10e0*/  BSYNC.RECONVERGENT B1 ;  /* 0x0000000000017941 */ /* 0x000fea0003800200 */
.L_x_13:
[----:B------:R-:W0:Y:S01]  /*10f0*/  LDC R10, c[0x0][0x3b8] ;  /* 0x0000ee00ff0a7b82 */ /* 0x000e220000000800 */
[----:B------:R-:W-:Y:S01]  /*1100*/  HFMA2 R4, -RZ, RZ, 0.487060546875, -0.0625 ;  /* 0x37cbac00ff047431 */ /* 0x000fe200000001ff */
[----:B------:R-:W1:Y:S01]  /*1110*/  LDCU UR5, c[0x0][0x3b4] ;  /* 0x00007680ff0577ac */ /* 0x000e620008000800 */
[----:B------:R-:W-:Y:S01]  /*1120*/  LOP3.LUT R8, R0, 0x1, RZ, 0xc0, !PT ;  /* 0x0000000100087812 */ /* 0x000fe200078ec0ff */
[----:B------:R-:W-:Y:S01]  /*1130*/  FMUL R3, R2, R2 ;  /* 0x0000000202037220 */ /* 0x000fe20000400000 */
[----:B------:R-:W-:Y:S01]  /*1140*/  LOP3.LUT P1, RZ, R0, 0x2, RZ, 0xc0, !PT ;  /* 0x0000000200ff7812 */ /* 0x000fe2000782c0ff */
[----:B------:R-:W2:Y:S01]  /*1150*/  LDCU UR4, c[0x0][0x3ac] ;  /* 0x00007580ff0477ac */ /* 0x000ea20008000800 */
[----:B------:R-:W-:Y:S02]  /*1160*/  ISETP.NE.U32.AND P0, PT, R8, 0x1, PT ;  /* 0x000000010800780c */ /* 0x000fe40003f05070 */
[----:B------:R-:W-:Y:S01]  /*1170*/  MOV R8, 0x3d2aaabb ;  /* 0x3d2aaabb00087802 */ /* 0x000fe20000000f00 */
[----:B------:R-:W-:Y:S01]  /*1180*/  FFMA R4, R3, R4, -0.0013887860113754868507 ;  /* 0xbab607ed03047423 */ /* 0x000fe20000000004 */
[----:B------:R-:W-:-:S02]  /*1190*/  FSEL R0, R2, 1, P0 ;  /* 0x3f80000002007808 */ /* 0x000fc40000000000 */
[----:B------:R-:W-:Y:S02]  /*11a0*/  FSEL R8, R8, 0.0083327032625675201416, !P0 ;  /* 0x3c0885e408087808 */ /* 0x000fe40004000000 */
[----:B------:R-:W-:Y:S02]  /*11b0*/  FSEL R4, R4, -0.00019574658654164522886, !P0 ;  /* 0xb94d415304047808 */ /* 0x000fe40004000000 */
[----:B------:R-:W-:-:S03]  /*11c0*/  MOV R9, 0x3effffff ;  /* 0x3effffff00097802 */ /* 0x000fc60000000f00 */
[----:B------:R-:W-:Y:S01]  /*11d0*/  FFMA R4, R3, R4, R8 ;  /* 0x0000000403047223 */ /* 0x000fe20000000008 */
[----:B------:R-:W-:Y:S01]  /*11e0*/  FSEL R8, -R9, -0.16666662693023681641, !P0 ;  /* 0xbe2aaaa809087808 */ /* 0x000fe20004000100 */
[----:B0-----:R-:W0:Y:S04]  /*11f0*/  MUFU.RCP R7, R10 ;  /* 0x0000000a00077308 */ /* 0x001e280000001000 */
[C---:B------:R-:W-:Y:S01]  /*1200*/  FFMA R4, R3.reuse, R4, R8 ;  /* 0x0000000403047223 */ /* 0x040fe20000000008 */
[----:B------:R-:W-:-:S04]  /*1210*/  FFMA R3, R3, R0, RZ ;  /* 0x0000000003037223 */ /* 0x000fc800000000ff */
[----:B------:R-:W-:-:S04]  /*1220*/  FFMA R0, R3, R4, R0 ;  /* 0x0000000403007223 */ /* 0x000fc80000000000 */
[----:B------:R-:W-:-:S04]  /*1230*/  @P1 FADD R0, RZ, -R0 ;  /* 0x80000000ff001221 */ /* 0x000fc80000000000 */
[----:B--2---:R-:W-:Y:S01]  /*1240*/  FFMA R0, R0, UR4, R5 ;  /* 0x0000000400007c23 */ /* 0x004fe20008000005 */
[----:B0-----:R-:W-:-:S04]  /*1250*/  FFMA R2, R7, -R10, 1 ;  /* 0x3f80000007027423 */ /* 0x001fc8000000080a */
[----:B------:R-:W-:Y:S01]  /*1260*/  FFMA R2, R7, R2, R7 ;  /* 0x0000000207027223 */ /* 0x000fe20000000007 */
[----:B-1----:R-:W-:-:S03]  /*1270*/  IMAD.U32 R7, RZ, RZ, UR5 ;  /* 0x00000005ff077e24 */ /* 0x002fc6000f8e00ff */
[----:B------:R-:W-:Y:S01]  /*1280*/  FFMA R3, R2, UR5, RZ ;  /* 0x0000000502037c23 */ /* 0x000fe200080000ff */
[----:B------:R-:W0:Y:S03]  /*1290*/  FCHK P0, R7, R10 ;  /* 0x0000000a07007302 */ /* 0x000e260000000000 */
[----:B------:R-:W-:-:S04]  /*12a0*/  FFMA R4, R3, -R10, UR5 ;  /* 0x0000000503047e23 */ /* 0x000fc8000800080a */
[----:B------:R-:W-:Y:S01]  /*12b0*/  FFMA R2, R2, R4, R3 ;  /* 0x0000000402027223 */ /* 0x000fe20000000003 */
[----:B0-----:R-:W-:Y:S06]  /*12c0*/  @!P0 BRA `(.L_x_16) ;  /* 0x0000000000188947 */ /* 0x001fec0003800000 */
[----:B------:R-:W0:Y:S01]  /*12d0*/  LDCU UR4, c[0x0][0x3b4] ;  /* 0x00007680ff0477ac */ /* 0x000e220008000800 */
[----:B------:R-:W-:Y:S01]  /*12e0*/  MOV R8, 0x1330 ;  /* 0x0000133000087802 */ /* 0x000fe20000000f00 */
[----:B------:R-:W1:Y:S01]  /*12f0*/  LDCU UR5, c[0x0][0x3b8] ;  /* 0x00007700ff0577ac */ /* 0x000e620008000800 */
[----:B0-----:R-:W-:Y:S02]  /*1300*/  MOV R2, UR4 ;  /* 0x0000000400027c02 */ /* 0x001fe40008000f00 */
[----:B-1----:R-:W-:-:S07]  /*1310*/  MOV R3, UR5 ;  /* 0x0000000500037c02 */ /* 0x002fce0008000f00 */
[----:B------:R-:W-:Y:S05]  /*1320*/  CALL.REL.NOINC `($__internal_0_$__cuda_sm3x_div_rn_noftz_f32_slowpath) ;  /* 0x0000000c00c47944 */ /* 0x000fea0003c00000 */
.L_x_16:
[----:B------:R-:W0:Y:S01]  /*1330*/  MUFU.RCP R3, |R2| ;  /* 0x4000000200037308 */ /* 0x000e220000001000 */
[----:B------:R-:W-:Y:S01]  /*1340*/  FSETP.GT.AND P0, PT, |R2|, 1, PT ;  /* 0x3f8000000200780b */ /* 0x000fe20003f04200 */
[----:B------:R-:W-:Y:S01]  /*1350*/  BSSY.RECONVERGENT B1, `(.L_x_17) ;  /* 0x0000050000017945 */ /* 0x000fe20003800200 */
[----:B------:R-:W-:Y:S02]  /*1360*/  MOV R7, 0x3b2090aa ;  /* 0x3b2090aa00077802 */ /* 0x000fe40000000f00 */
[----:B------:R-:W-:Y:S02]  /*1370*/  MOV R8, 0x3f6ee581 ;  /* 0x3f6ee58100087802 */ /* 0x000fe40000000f00 */
[----:B0-----:R-:W-:-:S05]  /*1380*/  FSEL R3, R3, |R2|, P0 ;  /* 0x4000000203037208 */ /* 0x001fca0000000000 */
[----:B------:R-:W-:-:S04]  /*1390*/  FMUL R4, R3, R3 ;  /* 0x0000000303047220 */ /* 0x000fc80000400000 */
[----:B------:R-:W-:-:S04]  /*13a0*/  FFMA R5, R4, R7, -0.014396979473531246185 ;  /* 0xbc6be14f04057423 */ /* 0x000fc80000000007 */
[----:B------:R-:W-:-:S04]  /*13b0*/  FFMA R5, R4, R5, 0.039849750697612762451 ;  /* 0x3d23397e04057423 */ /* 0x000fc80000000005 */
[----:B------:R-:W-:-:S04]  /*13c0*/  FFMA R5, R4, R5, -0.072529748082160949707 ;  /* 0xbd948a7a04057423 */ /* 0x000fc80000000005 */
[----:B------:R-:W-:-:S04]  /*13d0*/  FFMA R5, R4, R5, 0.10518480092287063599 ;  /* 0x3dd76b2104057423 */ /* 0x000fc80000000005 */
[----:B------:R-:W-:-:S04]  /*13e0*/  FFMA R5, R4, R5, -0.14171802997589111328 ;  /* 0xbe111e8804057423 */ /* 0x000fc80000000005 */
[----:B------:R-:W-:-:S04]  /*13f0*/  FFMA R5, R4, R5, 0.19988775253295898438 ;  /* 0x3e4caf6004057423 */ /* 0x000fc80000000005 */
[----:B------:R-:W-:-:S04]  /*1400*/  FFMA R5, R4, R5, -0.33332940936088562012 ;  /* 0xbeaaaa2704057423 */ /* 0x000fc80000000005 */
[----:B------:R-:W-:-:S04]  /*1410*/  FMUL R4, R4, R5 ;  /* 0x0000000504047220 */ /* 0x000fc80000400000 */
[----:B------:R-:W-:-:S04]  /*1420*/  FFMA R3, R3, R4, R3 ;  /* 0x0000000403037223 */ /* 0x000fc80000000003 */
[----:B------:R-:W-:Y:S01]  /*1430*/  @P0 FFMA R3, R8, 1.6832555532455444336, -R3 ;  /* 0x3fd774eb08030823 */ /* 0x000fe20000000803 */
[----:B------:R-:W-:-:S04]  /*1440*/  FSETP.NAN.AND P0, PT, |R2|, |R2|, PT ;  /* 0x400000020200720b */ /* 0x000fc80003f08200 */
[----:B------:R-:W-:-:S04]  /*1450*/  LOP3.LUT R2, R3, 0x80000000, R2, 0xb8, !PT ;  /* 0x8000000003027812 */ /* 0x000fc800078eb802 */
[----:B------:R-:W-:-:S04]  /*1460*/  FSEL R2, R2, R3, !P0 ;  /* 0x0000000302027208 */ /* 0x000fc80004000000 */
[----:B------:R-:W0:Y:S01]  /*1470*/  MUFU.RCP R3, |R2| ;  /* 0x4000000200037308 */ /* 0x000e220000001000 */
[----:B------:R-:W-:-:S04]  /*1480*/  FSETP.GT.AND P0, PT, |R2|, 1, PT ;  /* 0x3f8000000200780b */ /* 0x000fc80003f04200 */
[----:B0-----:R-:W-:-:S05]  /*1490*/  FSEL R3, R3, |R2|, P0 ;  /* 0x4000000203037208 */ /* 0x001fca0000000000 */
[----:B------:R-:W-:-:S04]  /*14a0*/  FMUL R4, R3, R3 ;  /* 0x0000000303047220 */ /* 0x000fc80000400000 */
[C---:B------:R-:W-:Y:S02]  /*14b0*/  FFMA R5, R4.reuse, R7, -0.014396979473531246185 ;  /* 0xbc6be14f04057423 */ /* 0x040fe40000000007 */
[----:B------:R-:W0:Y:S02]  /*14c0*/  LDC R7, c[0x0][0x3e4] ;  /* 0x0000f900ff077b82 */ /* 0x000e240000000800 */
[----:B------:R-:W-:-:S04]  /*14d0*/  FFMA R5, R4, R5, 0.039849750697612762451 ;  /* 0x3d23397e04057423 */ /* 0x000fc80000000005 */
[----:B------:R-:W-:-:S04]  /*14e0*/  FFMA R5, R4, R5, -0.072529748082160949707 ;  /* 0xbd948a7a04057423 */ /* 0x000fc80000000005 */
[----:B------:R-:W-:-:S04]  /*14f0*/  FFMA R5, R4, R5, 0.10518480092287063599 ;  /* 0x3dd76b2104057423 */ /* 0x000fc80000000005 */
[----:B------:R-:W-:-:S04]  /*1500*/  FFMA R5, R4, R5, -0.14171802997589111328 ;  /* 0xbe111e8804057423 */ /* 0x000fc80000000005 */
[----:B------:R-:W-:-:S04]  /*1510*/  FFMA R5, R4, R5, 0.19988775253295898438 ;  /* 0x3e4caf6004057423 */ /* 0x000fc80000000005 */
[----:B------:R-:W-:-:S04]  /*1520*/  FFMA R5, R4, R5, -0.33332940936088562012 ;  /* 0xbeaaaa2704057423 */ /* 0x000fc80000000005 */
[----:B------:R-:W-:-:S04]  /*1530*/  FMUL R4, R4, R5 ;  /* 0x0000000504047220 */ /* 0x000fc80000400000 */
[----:B------:R-:W-:Y:S01]  /*1540*/  FFMA R5, R3, R4, R3 ;  /* 0x0000000403057223 */ /* 0x000fe20000000003 */
[----:B0-----:R-:W-:-:S03]  /*1550*/  FADD R3, R7, -1.91580003521227303742e+36 ;  /* 0xfbb87c1e07037421 */ /* 0x001fc60000000000 */
[----:B------:R-:W-:Y:S01]  /*1560*/  @P0 FFMA R5, R8, 1.6832555532455444336, -R5 ;  /* 0x3fd774eb08050823 */ /* 0x000fe20000000805 */
[----:B------:R-:W-:Y:S01]  /*1570*/  FSETP.NAN.AND P0, PT, |R2|, |R2|, PT ;  /* 0x400000020200720b */ /* 0x000fe20003f08200 */
[----:B------:R-:W-:-:S03]  /*1580*/  FMUL R3, R3, 1.67740003813381370341e+35 ;  /* 0x7a0138e203037820 */ /* 0x000fc60000400000 */
[----:B------:R-:W-:Y:S02]  /*1590*/  LOP3.LUT R4, R5, 0x80000000, R2, 0xb8, !PT ;  /* 0x8000000005047812 */ /* 0x000fe400078eb802 */
[----:B------:R-:W0:Y:S02]  /*15a0*/  MUFU.RCP R2, R3 ;  /* 0x0000000300027308 */ /* 0x000e240000001000 */
[----:B------:R-:W-:-:S05]  /*15b0*/  FSEL R4, R4, R5, !P0 ;  /* 0x0000000504047208 */ /* 0x000fca0004000000 */
[----:B------:R-:W-:-:S05]  /*15c0*/  FMUL R5, R4, 1.64990004196031569466e+35 ;  /* 0x79fe351504057820 */ /* 0x000fca0000400000 */
[----:B------:R-:W-:Y:S01]  /*15d0*/  FSETP.NEU.AND P0, PT, R0, R5, PT ;  /* 0x000000050000720b */ /* 0x000fe20003f0d000 */
[----:B0-----:R-:W-:-:S12]  /*15e0*/  FFMA R5, -R3, R2, 1 ;  /* 0x3f80000003057423 */ /* 0x001fd80000000102 */
[----:B------:R-:W-:Y:S05]  /*15f0*/  @P0 BRA `(.L_x_18) ;  /* 0x0000000000940947 */ /* 0x000fea0003800000 */
[----:B------:R-:W-:Y:S02]  /*1600*/  HFMA2 R7, -RZ, RZ, 0.1361083984375, -40.59375 ;  /* 0x305bd113ff077431 */ /* 0x000fe400000001ff */
[----:B------:R-:W-:Y:S01]  /*1610*/  IMAD.MOV.U32 R0, RZ, RZ, 0x3fb8aa3b ;  /* 0x3fb8aa3bff007424 */ /* 0x000fe200078e00ff */
[----:B------:R-:W-:Y:S01]  /*1620*/  MOV R9, 0x3cc5968a ;  /* 0x3cc5968a00097802 */ /* 0x000fe20000000f00 */
[----:B------:R-:W-:Y:S01]  /*1630*/  HFMA2 R11, -RZ, RZ, 0.64013671875, -15.109375 ;  /* 0x391fcb8eff0b7431 */ /* 0x000fe200000001ff */
[----:B------:R-:W0:Y:S01]  /*1640*/  LDC R10, c[0x0][0x3e0] ;  /* 0x0000f800ff0a7b82 */ /* 0x000e220000000800 */
[----:B------:R-:W-:-:S04]  /*1650*/  FFMA R0, -R7, R0, 7.2370944508293177933e-06 ;  /* 0x36f2d62b07007423 */ /* 0x000fc80000000100 */
[----:B------:R-:W-:-:S04]  /*1660*/  FFMA R0, R9, 1.9251366722983220825e-08, R0 ;  /* 0x32a55e3409007823 */ /* 0x000fc80000000000 */
[----:B------:R-:W-:-:S04]  /*1670*/  FFMA R0, -R7, 0.0002098427212331444025, R0 ;  /* 0x395c093a07007823 */ /* 0x000fc80000000100 */
[----:B------:R-:W-:-:S04]  /*1680*/  FFMA R0, R9, 6.9947571319062262774e-05, R0 ;  /* 0x3892b0d109007823 */ /* 0x000fc80000000000 */
[----:B------:R-:W-:-:S04]  /*1690*/  FADD R4, R0, -138.9652099609375 ;  /* 0xc30af71800047421 */ /* 0x000fc80000000000 */
[C---:B------:R-:W-:Y:S01]  /*16a0*/  FMUL R9, R4.reuse, -2.11524992264955099492e+35 ;  /* 0xfa22f3f304097820 */ /* 0x040fe20000400000 */
[----:B------:R-:W-:-:S03]  /*16b0*/  FADD R7, R4, 138.9652099609375 ;  /* 0x430af71804077421 */ /* 0x000fc60000000000 */
[----:B------:R-:W1:Y:S01]  /*16c0*/  FRND R8, R9 ;  /* 0x0000000900087307 */ /* 0x000e620000201000 */
[----:B------:R-:W-:Y:S01]  /*16d0*/  FADD R7, R0, -R7 ;  /* 0x8000000700077221 */ /* 0x000fe20000000000 */
[----:B------:R-:W-:Y:S01]  /*16e0*/  FFMA R4, R4, -2.11524992264955099492e+35, -R9 ;  /* 0xfa22f3f304047823 */ /* 0x000fe20000000809 */
[----:B------:R-:W-:-:S03]  /*16f0*/  FSETP.GEU.AND P1, PT, R9, RZ, PT ;  /* 0x000000ff0900720b */ /* 0x000fc60003f2e000 */
[----:B------:R-:W-:Y:S02]  /*1700*/  FFMA R4, R7, -2.11524992264955099492e+35, R4 ;  /* 0xfa22f3f307047823 */ /* 0x000fe40000000004 */
[----:B------:R-:W2:Y:S01]  /*1710*/  F2I.NTZ R0, R9 ;  /* 0x0000000900007305 */ /* 0x000ea20000203100 */
[----:B-1----:R-:W-:Y:S01]  /*1720*/  FADD R7, R9, -R8 ;  /* 0x8000000809077221 */ /* 0x002fe20000000000 */
[----:B------:R-:W-:-:S03]  /*1730*/  FSETP.GT.AND P0, PT, R8, RZ, PT ;  /* 0x000000ff0800720b */ /* 0x000fc60003f04000 */
[----:B------:R-:W-:-:S04]  /*1740*/  FADD R4, R4, R7 ;  /* 0x0000000704047221 */ /* 0x000fc80000000000 */
[C---:B------:R-:W-:Y:S01]  /*1750*/  FFMA R7, R4.reuse, R11, 0.0013391353422775864601 ;  /* 0x3aaf85ed04077423 */ /* 0x040fe2000000000b */
[----:B------:R-:W-:Y:S02]  /*1760*/  SEL R11, RZ, 0x83000000, P0 ;  /* 0x83000000ff0b7807 */ /* 0x000fe40000000000 */
[----:B------:R-:W-:Y:S01]  /*1770*/  FSETP.GT.AND P0, PT, |R9|, 152, PT ;  /* 0x431800000900780b */ /* 0x000fe20003f04200 */
[----:B------:R-:W-:-:S04]  /*1780*/  FFMA R7, R4, R7, 0.0096188392490148544312 ;  /* 0x3c1d985604077423 */ /* 0x000fc80000000007 */
[----:B------:R-:W-:-:S04]  /*1790*/  FFMA R7, R4, R7, 0.055503588169813156128 ;  /* 0x3d6357bb04077423 */ /* 0x000fc80000000007 */
[----:B------:R-:W-:-:S04]  /*17a0*/  FFMA R7, R4, R7, 0.24022644758224487305 ;  /* 0x3e75fdec04077423 */ /* 0x000fc80000000007 */
[----:B------:R-:W-:-:S04]  /*17b0*/  FFMA R7, R4, R7, 0.69314718246459960938 ;  /* 0x3f31721804077423 */ /* 0x000fc80000000007 */
[----:B------:R-:W-:Y:S01]  /*17c0*/  FFMA R7, R4, R7, 1 ;  /* 0x3f80000004077423 */ /* 0x000fe20000000007 */
[----:B------:R-:W-:Y:S02]  /*17d0*/  IADD3 R4, PT, PT, R11, 0x7f000000, RZ ;  /* 0x7f0000000b047810 */ /* 0x000fe40007ffe0ff */
[----:B--2---:R-:W-:Y:S01]  /*17e0*/  LEA R11, R0, -R11, 0x17 ;  /* 0x8000000b000b7211 */ /* 0x004fe200078eb8ff */
[----:B0-----:R-:W-:Y:S02]  /*17f0*/  FMUL R0, R10, 1.0315999996601642337e-29 ;  /* 0x0f513bbc0a007820 */ /* 0x001fe40000400000 */
[----:B------:R-:W-:-:S04]  /*1800*/  FMUL R4, R7, R4 ;  /* 0x0000000407047220 */ /* 0x000fc80000400000 */
[----:B------:R-:W-:Y:S01]  /*1810*/  FMUL R11, R4, R11 ;  /* 0x0000000b040b7220 */ /* 0x000fe20000400000 */
[----:B------:R-:W-:-:S05]  /*1820*/  @P0 FSEL R11, RZ, +INF , !P1 ;  /* 0x7f800000ff0b0808 */ /* 0x000fca0004800000 */
[----:B------:R-:W-:-:S04]  /*1830*/  FMUL R0, R0, R11 ;  /* 0x0000000b00007220 */ /* 0x000fc80000400000 */
[----:B------:R-:W-:-:S07]  /*1840*/  FMUL R0, R0, 1.94149998734048758899e+34 ;  /* 0x786f4ef000007820 */ /* 0x000fce0000400000 */
.L_x_18:
[----:B------:R-:W-:Y:S05]  /*1850*/  BSYNC.RECONVERGENT B1 ;  /* 0x0000000000017941 */ /* 0x000fea0003800200 */
.L_x_17:
[----:B------:R-:W-:Y:S01]  /*1860*/  UMOV UR4, 0x62a8398d ;  /* 0x62a8398d00047882 */ /* 0x000fe20000000000 */
[----:B------:R-:W-:Y:S01]  /*1870*/  FFMA R2, R2, R5, R2 ;  /* 0x0000000502027223 */ /* 0x000fe20000000002 */
[----:B------:R-:W-:-:S03]  /*1880*/  MOV R8, UR4 ;  /* 0x0000000400087c02 */ /* 0x000fc60008000f00 */
[----:B------:R-:W-:Y:S01]  /*1890*/  FFMA R4, R2, -1.55159998760754138317e+21, RZ ;  /* 0xe2a8398d02047823 */ /* 0x000fe200000000ff */
[----:B------:R-:W0:Y:S03]  /*18a0*/  FCHK P0, -R8, R3 ;  /* 0x0000000308007302 */ /* 0x000e260000000100 */
[----:B------:R-:W-:-:S04]  /*18b0*/  FFMA R5, -R3, R4, -1.55159998760754138317e+21 ;  /* 0xe2a8398d03057423 */ /* 0x000fc80000000104 */
[----:B------:R-:W-:Y:S01]  /*18c0*/  FFMA R5, R2, R5, R4 ;  /* 0x0000000502057223 */ /* 0x000fe20000000004 */
[----:B0-----:R-:W-:Y:S06]  /*18d0*/  @!P0 BRA `(.L_x_19) ;  /* 0x0000000000108947 */ /* 0x001fec0003800000 */
[----:B------:R-:W-:Y:S01]  /*18e0*/  IMAD.MOV.U32 R2, RZ, RZ, -0x1d57c673 ;  /* 0xe2a8398dff027424 */ /* 0x000fe200078e00ff */
[----:B------:R-:W-:-:S07]  /*18f0*/  MOV R8, 0x1910 ;  /* 0x0000191000087802 */ /* 0x000fce0000000f00 */
[----:B------:R-:W-:Y:S05]  /*1900*/  CALL.REL.NOINC `($__internal_0_$__cuda_sm3x_div_rn_noftz_f32_slowpath) ;  /* 0x00000008004c7944 */ /* 0x000fea0003c00000 */
[----:B------:R-:W-:-:S07]  /*1910*/  MOV R5, R2 ;  /* 0x0000000200057202 */ /* 0x000fce0000000f00 */
.L_x_19:
[----:B------:R-:W-:Y:S01]  /*1920*/  FSETP.GEU.AND P0, PT, R0, R5, PT ;  /* 0x000000050000720b */ /* 0x000fe20003f0e000 */
[----:B------:R-:W-:-:S12]  /*1930*/  BSSY.RECONVERGENT B1, `(.L_x_20) ;  /* 0x000006a000017945 */ /* 0x000fd80003800200 */
[----:B------:R-:W-:Y:S05]  /*1940*/  @P0 BRA `(.L_x_21) ;  /* 0x0000000400a00947 */ /* 0x000fea0003800000 */
[----:B------:R-:W0:Y:S01]  /*1950*/  LDC R5, c[0x0][0x3f0] ;  /* 0x0000fc00ff057b82 */ /* 0x000e220000000800 */
[----:B------:R-:W1:Y:S02]  /*1960*/  LDCU UR4, c[0x0][0x3ec] ;  /* 0x00007d80ff0477ac */ /* 0x000e640008000800 */
[----:B-1----:R-:W-:Y:S01]  /*1970*/  MOV R8, UR4 ;  /* 0x0000000400087c02 */ /* 0x002fe20008000f00 */
[----:B0-----:R-:W0:Y:S08]  /*1980*/  MUFU.RCP R2, R5 ;  /* 0x0000000500027308 */ /* 0x001e300000001000 */
[----:B------:R-:W1:Y:S01]  /*1990*/  FCHK P0, R8, R5 ;  /* 0x0000000508007302 */ /* 0x000e620000000000 */
[----:B0-----:R-:W-:-:S04]  /*19a0*/  FFMA R3, R2, -R5, 1 ;  /* 0x3f80000002037423 */ /* 0x001fc80000000805 */
[----:B------:R-:W-:-:S04]  /*19b0*/  FFMA R2, R2, R3, R2 ;  /* 0x0000000302027223 */ /* 0x000fc80000000002 */
[----:B------:R-:W-:-:S04]  /*19c0*/  FFMA R3, R2, UR4, RZ ;  /* 0x0000000402037c23 */ /* 0x000fc800080000ff */
[----:B------:R-:W-:-:S04]  /*19d0*/  FFMA R4, R3, -R5, UR4 ;  /* 0x0000000403047e23 */ /* 0x000fc80008000805 */
[----:B------:R-:W-:Y:S01]  /*19e0*/  FFMA R3, R2, R4, R3 ;  /* 0x0000000402037223 */ /* 0x000fe20000000003 */
[----:B-1----:R-:W-:Y:S06]  /*19f0*/  @!P0 BRA `(.L_x_22) ;  /* 0x00000000001c8947 */ /* 0x002fec0003800000 */
[----:B------:R-:W0:Y:S01]  /*1a00*/  LDCU UR4, c[0x0][0x3ec] ;  /* 0x00007d80ff0477ac */ /* 0x000e220008000800 */
[----:B------:R-:W-:Y:S01]  /*1a10*/  MOV R8, 0x1a60 ;  /* 0x00001a6000087802 */ /* 0x000fe20000000f00 */
[----:B------:R-:W1:Y:S01]  /*1a20*/  LDCU UR5, c[0x0][0x3f0] ;  /* 0x00007e00ff0577ac */ /* 0x000e620008000800 */
[----:B0-----:R-:W-:Y:S02]  /*1a30*/  MOV R2, UR4 ;  /* 0x0000000400027c02 */ /* 0x001fe40008000f00 */
[----:B-1----:R-:W-:-:S07]  /*1a40*/  MOV R3, UR5 ;  /* 0x0000000500037c02 */ /* 0x002fce0008000f00 */
[----:B------:R-:W-:Y:S05]  /*1a50*/  CALL.REL.NOINC `($__internal_0_$__cuda_sm3x_div_rn_noftz_f32_slowpath) ;  /* 0x0000000400f87944 */ /* 0x000fea0003c00000 */
[----:B------:R-:W-:-:S07]  /*1a60*/  MOV R3, R2 ;  /* 0x0000000200037202 */ /* 0x000fce0000000f00 */
.L_x_22:
[----:B------:R-:W0:Y:S01]  /*1a70*/  MUFU.RCP R2, R3 ;  /* 0x0000000300027308 */ /* 0x000e220000001000 */
[----:B------:R-:W-:Y:S01]  /*1a80*/  UMOV UR4, 0x23a25e8 ;  /* 0x023a25e800047882 */ /* 0x000fe20000000000 */
[----:B------:R-:W-:Y:S01]  /*1a90*/  BSSY.RECONVERGENT B2, `(.L_x_23) ;  /* 0x000000d000027945 */ /* 0x000fe20003800200 */
[----:B------:R-:W-:-:S05]  /*1aa0*/  IMAD.U32 R8, RZ, RZ, UR4 ;  /* 0x00000004ff087e24 */ /* 0x000fca000f8e00ff */
[----:B------:R-:W1:Y:S01]  /*1ab0*/  FCHK P0, -R8, R3 ;  /* 0x0000000308007302 */ /* 0x000e620000000100 */
[----:B0-----:R-:W-:-:S04]  /*1ac0*/  FFMA R5, R2, -R3, 1 ;  /* 0x3f80000002057423 */ /* 0x001fc80000000803 */
[----:B------:R-:W-:-:S04]  /*1ad0*/  FFMA R2, R2, R5, R2 ;  /* 0x0000000502027223 */ /* 0x000fc80000000002 */
[----:B------:R-:W-:-:S04]  /*1ae0*/  FFMA R4, R2, -1.36760003885473387e-37, RZ ;  /* 0x823a25e802047823 */ /* 0x000fc800000000ff */
[----:B------:R-:W-:-:S04]  /*1af0*/  FFMA R5, R4, -R3, -1.36760003885473387e-37 ;  /* 0x823a25e804057423 */ /* 0x000fc80000000803 */
[----:B------:R-:W-:Y:S01]  /*1b00*/  FFMA R5, R2, R5, R4 ;  /* 0x0000000502057223 */ /* 0x000fe20000000004 */
[----:B-1----:R-:W-:Y:S06]  /*1b10*/  @!P0 BRA `(.L_x_24) ;  /* 0x0000000000108947 */ /* 0x002fec0003800000 */
[----:B------:R-:W-:Y:S01]  /*1b20*/  HFMA2 R2, -RZ, RZ, -3.397464752197265625e-05, 0.0230712890625 ;  /* 0x823a25e8ff027431 */ /* 0x000fe200000001ff */
[----:B------:R-:W-:-:S07]  /*1b30*/  MOV R8, 0x1b50 ;  /* 0x00001b5000087802 */ /* 0x000fce0000000f00 */
[----:B------:R-:W-:Y:S05]  /*1b40*/  CALL.REL.NOINC `($__internal_0_$__cuda_sm3x_div_rn_noftz_f32_slowpath) ;  /* 0x0000000400bc7944 */ /* 0x000fea0003c00000 */
[----:B------:R-:W-:-:S07]  /*1b50*/  MOV R5, R2 ;  /* 0x0000000200057202 */ /* 0x000fce0000000f00 */
.L_x_24:
[----:B------:R-:W-:Y:S05]  /*1b60*/  BSYNC.RECONVERGENT B2 ;  /* 0x0000000000027941 */ /* 0x000fea0003800200 */
.L_x_23:
[----:B------:R-:W0:Y:S01]  /*1b70*/  LDC R7, c[0x0][0x3f8] ;  /* 0x0000fe00ff077b82 */ /* 0x000e220000000800 */
[----:B------:R-:W-:Y:S01]  /*1b80*/  UMOV UR5, 0x487 ;  /* 0x0000048700057882 */ /* 0x000fe20000000000 */
[----:B------:R-:W1:Y:S01]  /*1b90*/  LDCU UR4, c[0x0][0x3e8] ;  /* 0x00007d00ff0477ac */ /* 0x000e620008000800 */
[----:B------:R-:W-:Y:S01]  /*1ba0*/  MOV R10, UR5 ;  /* 0x00000005000a7c02 */ /* 0x000fe20008000f00 */
[----:B-1----:R-:W-:Y:S01]  /*1bb0*/  FFMA R4, R5, UR4, R0 ;  /* 0x0000000405047c23 */ /* 0x002fe20008000000 */
[----:B0-----:R-:W0:Y:S08]  /*1bc0*/  MUFU.RCP R2, R7 ;  /* 0x0000000700027308 */ /* 0x001e300000001000 */
[----:B------:R-:W1:Y:S01]  /*1bd0*/  FCHK P0, R10, R7 ;  /* 0x000000070a007302 */ /* 0x000e620000000000 */
[----:B0-----:R-:W-:-:S04]  /*1be0*/  FFMA R3, R2, -R7, 1 ;  /* 0x3f80000002037423 */ /* 0x001fc80000000807 */
[----:B------:R-:W-:-:S04]  /*1bf0*/  FFMA R2, R2, R3, R2 ;  /* 0x0000000302027223 */ /* 0x000fc80000000002 */
[----:B------:R-:W-:-:S04]  /*1c00*/  FFMA R3, R2, 1.6241049201524629852e-42, RZ ;  /* 0x0000048702037823 */ /* 0x000fc800000000ff */
[----:B------:R-:W-:-:S04]  /*1c10*/  FFMA R8, R3, -R7, 1.6241049201524629852e-42 ;  /* 0x0000048703087423 */ /* 0x000fc80000000807 */
[----:B------:R-:W-:Y:S01]  /*1c20*/  FFMA R2, R2, R8, R3 ;  /* 0x0000000802027223 */ /* 0x000fe20000000003 */
[----:B-1----:R-:W-:Y:S06]  /*1c30*/  @!P0 BRA `(.L_x_25) ;  /* 0x0000000000148947 */ /* 0x002fec0003800000 */
[----:B------:R-:W0:Y:S01]  /*1c40*/  LDCU UR4, c[0x0][0x3f8] ;  /* 0x00007f00ff0477ac */ /* 0x000e220008000800 */
[----:B------:R-:W-:Y:S01]  /*1c50*/  HFMA2 R2, -RZ, RZ, 0, 6.9081783294677734375e-05 ;  /* 0x00000487ff027431 */ /* 0x000fe200000001ff */
[----:B------:R-:W-:Y:S02]  /*1c60*/  MOV R8, 0x1c90 ;  /* 0x00001c9000087802 */ /* 0x000fe40000000f00 */
[----:B0-----:R-:W-:-:S07]  /*1c70*/  MOV R3, UR4 ;  /* 0x0000000400037c02 */ /* 0x001fce0008000f00 */
[----:B------:R-:W-:Y:S05]  /*1c80*/  CALL.REL.NOINC `($__internal_0_$__cuda_sm3x_div_rn_noftz_f32_slowpath) ;  /* 0x00000004006c7944 */ /* 0x000fea0003c00000 */
.L_x_25:
[----:B------:R-:W0:Y:S01]  /*1c90*/  LDCU UR4, c[0x0][0x3f4] ;  /* 0x00007e80ff0477ac */ /* 0x000e220008000800 */
[----:B------:R-:W1:Y:S01]  /*1ca0*/  LDC R12, c[0x0][0x3fc] ;  /* 0x0000ff00ff0c7b82 */ /* 0x000e620000000800 */
[----:B------:R-:W-:Y:S01]  /*1cb0*/  MOV R8, 0x3e055027 ;  /* 0x3e05502700087802 */ /* 0x000fe20000000f00 */
[----:B0-----:R-:W-:Y:S01]  /*1cc0*/  FMUL R2, R2, UR4 ;  /* 0x0000000402027c20 */ /* 0x001fe20008400000 */
[----:B------:R-:W-:Y:S02]  /*1cd0*/  UMOV UR4, 0x452 ;  /* 0x0000045200047882 */ /* 0x000fe40000000000 */
[----:B------:R-:W-:Y:S02]  /*1ce0*/  MOV R9, UR4 ;  /* 0x0000000400097c02 */ /* 0x000fe40008000f00 */
[----:B------:R-:W-:Y:S01]  /*1cf0*/  FSETP.GEU.AND P0, PT, R2, 1.175494350822287508e-38, PT ;  /* 0x008000000200780b */ /* 0x000fe20003f0e000 */
[----:B-1----:R-:W0:-:S12]  /*1d00*/  MUFU.RCP R7, R12 ;  /* 0x0000000c00077308 */ /* 0x002e180000001000 */
[----:B------:R-:W-:-:S04]  /*1d10*/  @!P0 FMUL R2, R2, 8388608 ;  /* 0x4b00000002028820 */ /* 0x000fc80000400000 */
[C---:B------:R-:W-:Y:S01]  /*1d20*/  VIADD R0, R2.reuse, 0xc0d55555 ;  /* 0xc0d5555502007836 */ /* 0x040fe20000000000 */
[----:B------:R-:W-:Y:S01]  /*1d30*/  FSETP.NEU.AND P1, PT, R2, RZ, PT ;  /* 0x000000ff0200720b */ /* 0x000fe20003f2d000 */
[----:B0-----:R-:W-:-:S03]  /*1d40*/  FFMA R10, R7, -R12, 1 ;  /* 0x3f800000070a7423 */ /* 0x001fc6000000080c */
[----:B------:R-:W-:-:S04]  /*1d50*/  LOP3.LUT R3, R0, 0xff800000, RZ, 0xc0, !PT ;  /* 0xff80000000037812 */ /* 0x000fc800078ec0ff */
[-C--:B------:R-:W-:Y:S02]  /*1d60*/  IADD3 R0, PT, PT, R2, -R3.reuse, RZ ;  /* 0x8000000302007210 */ /* 0x080fe40007ffe0ff */
[----:B------:R-:W-:-:S03]  /*1d70*/  I2FP.F32.S32 R3, R3 ;  /* 0x0000000300037245 */ /* 0x000fc60000201400 */
        /* <DEDUP_REMOVED lines=9> */
[----:B------:R-:W-:Y:S02]  /*1e10*/  FSEL R0, RZ, -23, P0 ;  /* 0xc1b80000ff007808 */ /* 0x000fe40000000000 */
[----:B------:R-:W-:Y:S01]  /*1e20*/  ISETP.GT.U32.AND P0, PT, R2, 0x7f7fffff, PT ;  /* 0x7f7fffff0200780c */ /* 0x000fe20003f04070 */
[----:B------:R-:W-:Y:S02]  /*1e30*/  FMUL R8, R5, R8 ;  /* 0x0000000805087220 */ /* 0x000fe40000400000 */
[----:B------:R-:W-:Y:S01]  /*1e40*/  FFMA R3, R3, 1.1920928955078125e-07, R0 ;  /* 0x3400000003037823 */ /* 0x000fe20000000000 */
[----:B------:R-:W-:Y:S01]  /*1e50*/  FFMA R0, R7, R10, R7 ;  /* 0x0000000a07007223 */ /* 0x000fe20000000007 */
[----:B------:R-:W-:Y:S01]  /*1e60*/  FFMA R8, R5, R8, R5 ;  /* 0x0000000805087223 */ /* 0x000fe20000000005 */
[----:B------:R-:W-:Y:S02]  /*1e70*/  MOV R7, 0x7f800000 ;  /* 0x7f80000000077802 */ /* 0x000fe40000000f00 */
[----:B------:R-:W-:Y:S01]  /*1e80*/  FFMA R5, R0, -1.5498361015432476804e-42, RZ ;  /* 0x8000045200057823 */ /* 0x000fe200000000ff */
[----:B------:R-:W-:-:S04]  /*1e90*/  FFMA R3, R3, 0.69314718246459960938, R8 ;  /* 0x3f31721803037823 */ /* 0x000fc80000000008 */
[----:B------:R-:W-:Y:S01]  /*1ea0*/  @P0 FFMA R3, R2, R7, +INF ;  /* 0x7f80000002030423 */ /* 0x000fe20000000007 */
[----:B------:R-:W0:Y:S01]  /*1eb0*/  FCHK P0, -R9, R12 ;  /* 0x0000000c09007302 */ /* 0x000e220000000100 */
[----:B------:R-:W-:Y:S02]  /*1ec0*/  FFMA R2, R5, -R12, -1.5498361015432476804e-42 ;  /* 0x8000045205027423 */ /* 0x000fe4000000080c */
[----:B------:R-:W-:Y:S02]  /*1ed0*/  FMUL R3, R3, 0.43429449200630187988 ;  /* 0x3ede5bd903037820 */ /* 0x000fe40000400000 */
[----:B------:R-:W-:-:S03]  /*1ee0*/  FFMA R0, R0, R2, R5 ;  /* 0x0000000200007223 */ /* 0x000fc60000000005 */
[----:B------:R-:W-:Y:S01]  /*1ef0*/  FSEL R5, R3, -INF , P1 ;  /* 0xff80000003057808 */ /* 0x000fe20000800000 */
[----:B0-----:R-:W-:Y:S06]  /*1f00*/  @!P0 BRA `(.L_x_26) ;  /* 0x0000000000188947 */ /* 0x001fec0003800000 */
[----:B------:R-:W0:Y:S01]  /*1f10*/  LDCU UR4, c[0x0][0x3fc] ;  /* 0x00007f80ff0477ac */ /* 0x000e220008000800 */
[----:B------:R-:W-:Y:S01]  /*1f20*/  HFMA2 R2, -RZ, RZ, -0.0 , 6.592273712158203125e-05 ;  /* 0x80000452ff027431 */ /* 0x000fe200000001ff */
[----:B------:R-:W-:Y:S01]  /*1f30*/  MOV R8, 0x1f60 ;  /* 0x00001f6000087802 */ /* 0x000fe20000000f00 */
[----:B0-----:R-:W-:-:S07]  /*1f40*/  IMAD.U32 R3, RZ, RZ, UR4 ;  /* 0x00000004ff037e24 */ /* 0x001fce000f8e00ff */
[----:B------:R-:W-:Y:S05]  /*1f50*/  CALL.REL.NOINC `($__internal_0_$__cuda_sm3x_div_rn_noftz_f32_slowpath) ;  /* 0x0000000000b87944 */ /* 0x000fea0003c00000 */
[----:B------:R-:W-:-:S07]  /*1f60*/  MOV R0, R2 ;  /* 0x0000000200007202 */ /* 0x000fce0000000f00 */
.L_x_26:
[----:B------:R-:W0:Y:S01]  /*1f70*/  LDC.64 R2, c[0x0][0x400] ;  /* 0x00010000ff027b82 */ /* 0x000e220000000a00 */
[----:B------:R-:W1:Y:S01]  /*1f80*/  LDCU UR4, c[0x0][0x408] ;  /* 0x00008100ff0477ac */ /* 0x000e620008000800 */
[----:B0-----:R-:W-:-:S04]  /*1f90*/  FADD R2, R2, R3 ;  /* 0x0000000302027221 */ /* 0x001fc80000000000 */
[----:B-1----:R-:W-:-:S04]  /*1fa0*/  FADD R3, R2, -UR4 ;  /* 0x8000000402037e21 */ /* 0x002fc80008000000 */
[----:B------:R-:W-:-:S04]  /*1fb0*/  FADD R0, R3, R0 ;  /* 0x0000000003007221 */ /* 0x000fc80000000000 */
[----:B------:R-:W-:-:S07]  /*1fc0*/  FFMA R0, R5, R0, R4 ;  /* 0x0000000005007223 */ /* 0x000fce0000000004 */
.L_x_21:
[----:B------:R-:W-:Y:S05]  /*1fd0*/  BSYNC.RECONVERGENT B1 ;  /* 0x0000000000017941 */ /* 0x000fea0003800200 */
.L_x_20:
[----:B------:R-:W0:Y:S02]  /*1fe0*/  LDCU UR4, c[0x0][0x398] ;  /* 0x00007300ff0477ac */ /* 0x000e240008000800 */
[----:B0-----:R-:W-:-:S09]  /*1ff0*/  UISETP.GE.AND UP0, UPT, UR4, 0x1, UPT ;  /* 0x000000010400788c */ /* 0x001fd2000bf06270 */
[----:B------:R-:W-:Y:S05]  /*2000*/  BRA.U !UP0, `(.L_x_2) ;  /* 0x0000000108587547 */ /* 0x000fea000b800000 */
        /* <DEDUP_REMOVED lines=18> */
.L_x_27:
[----:B------:R-:W0:Y:S01]  /*2130*/  LDC R3, c[0x0][0x424] ;  /* 0x00010900ff037b82 */ /* 0x000e220000000800 */
[----:B------:R-:W-:-:S04]  /*2140*/  FADD R0, R0, 1.93939994585784386989e+34 ;  /* 0x786f0cac00007421 */ /* 0x000fc80000000000 */
[----:B0-----:R-:W-:-:S04]  /*2150*/  FFMA R0, R3, -1.3973000065484093612e-21, R0 ;  /* 0x9cd3276d03007823 */ /* 0x001fc80000000000 */
[----:B------:R-:W-:-:S07]  /*2160*/  FADD R0, |R0|, -1.1668000225263534669e-37 ;  /* 0x821ed10c00007421 */ /* 0x000fce0000000200 */
.L_x_2:
[----:B------:R-:W-:Y:S05]  /*2170*/  BSYNC.RECONVERGENT B0 ;  /* 0x0000000000007941 */ /* 0x000fea0003800200 */
.L_x_1:
[----:B------:R-:W0:Y:S01]  /*2180*/  F2F.F64.F32 R2, R0 ;  /* 0x0000000000027310 */ /* 0x000e220000201800 */
[----:B------:R-:W-:Y:S01]  /*2190*/  MOV R8, 0x0 ;  /* 0x0000000000087802 */ /* 0x000fe20000000f00 */
[----:B------:R-:W1:Y:S01]  /*21a0*/  LDCU.64 UR4, c[0x4][0x8] ;  /* 0x01000100ff0477ac */ /* 0x000e620008000a00 */
[----:B------:R-:W-:-:S04]  /*21b0*/  IADD3 R6, P0, P1, R1, 0x20, R6 ;  /* 0x0000002001067810 */ /* 0x000fc8000791e006 */
[----:B------:R-:W2:Y:S01]  /*21c0*/  LDC.64 R8, c[0x4][R8] ;  /* 0x0100000008087b82 */ /* 0x000ea20000000a00 */
[----:B------:R-:W-:Y:S01]  /*21d0*/  IADD3.X R7, PT, PT, RZ, UR6, RZ, P0, P1 ;  /* 0x00000006ff077c10 */ /* 0x000fe200087e24ff */
[----:B0-----:R0:W-:Y:S01]  /*21e0*/  STL.64 [R1+0x20], R2 ;  /* 0x0000200201007387 */ /* 0x0011e20000100a00 */
[----:B-1----:R-:W-:Y:S01]  /*21f0*/  IMAD.U32 R4, RZ, RZ, UR4 ;  /* 0x00000004ff047e24 */ /* 0x002fe2000f8e00ff */
[----:B------:R-:W-:-:S07]  /*2200*/  MOV R5, UR5 ;  /* 0x0000000500057c02 */ /* 0x000fce0008000f00 */
[----:B------:R-:W-:-:S07]  /*2210*/  LEPC R20, `(.L_x_28) ;  /* 0x000000001014794e */ /* 0x000fce0000000000 */
[----:B0-2---:R-:W-:Y:S05]  /*2220*/  CALL.ABS.NOINC R8 ;  /* 0x0000000008007343 */ /* 0x005fea0003c00000 */
.L_x_28:
[----:B------:R-:W-:Y:S05]  /*2230*/  EXIT ;  /* 0x000000000000794d */ /* 0x000fea0003800000 */
        .weak           $__internal_0_$__cuda_sm3x_div_rn_noftz_f32_slowpath
        .type           $__internal_0_$__cuda_sm3x_div_rn_noftz_f32_slowpath,@function
        .size           $__internal_0_$__cuda_sm3x_div_rn_noftz_f32_slowpath,(.L_x_41 - $__internal_0_$__cuda_sm3x_div_rn_noftz_f32_slowpath)
$__internal_0_$__cuda_sm3x_div_rn_noftz_f32_slowpath:
[----:B------:R-:W-:Y:S01]  /*2240*/  SHF.R.U32.HI R9, RZ, 0x17, R3 ;  /* 0x00000017ff097819 */ /* 0x000fe20000011603 */
[----:B------:R-:W-:Y:S01]  /*2250*/  BSSY.RECONVERGENT B3, `(.L_x_29) ;  /* 0x0000062000037945 */ /* 0x000fe20003800200 */
[----:B------:R-:W-:Y:S02]  /*2260*/  SHF.R.U32.HI R7, RZ, 0x17, R2 ;  /* 0x00000017ff077819 */ /* 0x000fe40000011602 */
[----:B------:R-:W-:Y:S02]  /*2270*/  LOP3.LUT R9, R9, 0xff, RZ, 0xc0, !PT ;  /* 0x000000ff09097812 */ /* 0x000fe400078ec0ff */
[----:B------:R-:W-:Y:S02]  /*2280*/  LOP3.LUT R12, R7, 0xff, RZ, 0xc0, !PT ;  /* 0x000000ff070c7812 */ /* 0x000fe400078ec0ff */
[----:B------:R-:W-:Y:S02]  /*2290*/  IADD3 R11, PT, PT, R9, -0x1, RZ ;  /* 0xffffffff090b7810 */ /* 0x000fe40007ffe0ff */
[----:B------:R-:W-:-:S02]  /*22a0*/  IADD3 R10, PT, PT, R12, -0x1, RZ ;  /* 0xffffffff0c0a7810 */ /* 0x000fc40007ffe0ff */
[----:B------:R-:W-:-:S04]  /*22b0*/  ISETP.GT.U32.AND P0, PT, R11, 0xfd, PT ;  /* 0x000000fd0b00780c */ /* 0x000fc80003f04070 */
[----:B------:R-:W-:-:S13]  /*22c0*/  ISETP.GT.U32.OR P0, PT, R10, 0xfd, P0 ;  /* 0x000000fd0a00780c */ /* 0x000fda0000704470 */
[----:B------:R-:W-:Y:S01]  /*22d0*/  @!P0 MOV R7, RZ ;  /* 0x000000ff00078202 */ /* 0x000fe20000000f00 */
[----:B------:R-:W-:Y:S06]  /*22e0*/  @!P0 BRA `(.L_x_30) ;  /* 0x00000000005c8947 */ /* 0x000fec0003800000 */
[----:B------:R-:W-:Y:S02]  /*22f0*/  FSETP.GTU.FTZ.AND P0, PT, |R2|, +INF , PT ;  /* 0x7f8000000200780b */ /* 0x000fe40003f1c200 */
[----:B------:R-:W-:-:S04]  /*2300*/  FSETP.GTU.FTZ.AND P1, PT, |R3|, +INF , PT ;  /* 0x7f8000000300780b */ /* 0x000fc80003f3c200 */
[----:B------:R-:W-:-:S13]  /*2310*/  PLOP3.LUT P0, PT, P0, P1, PT, 0xf8, 0x8f ;  /* 0x00000000008f781c */ /* 0x000fda0000703f70 */
[----:B------:R-:W-:Y:S05]  /*2320*/  @P0 BRA `(.L_x_31) ;  /* 0x00000004004c0947 */ /* 0x000fea0003800000 */
[----:B------:R-:W-:-:S13]  /*2330*/  LOP3.LUT P0, RZ, R3, 0x7fffffff, R2, 0xc8, !PT ;  /* 0x7fffffff03ff7812 */ /* 0x000fda000780c802 */
[----:B------:R-:W-:Y:S05]  /*2340*/  @!P0 BRA `(.L_x_32) ;  /* 0x00000004003c8947 */ /* 0x000fea0003800000 */
[C---:B------:R-:W-:Y:S02]  /*2350*/  FSETP.NEU.FTZ.AND P2, PT, |R2|.reuse, +INF , PT ;  /* 0x7f8000000200780b */ /* 0x040fe40003f5d200 */
[----:B------:R-:W-:Y:S02]  /*2360*/  FSETP.NEU.FTZ.AND P1, PT, |R3|, +INF , PT ;  /* 0x7f8000000300780b */ /* 0x000fe40003f3d200 */
[----:B------:R-:W-:-:S11]  /*2370*/  FSETP.NEU.FTZ.AND P0, PT, |R2|, +INF , PT ;  /* 0x7f8000000200780b */ /* 0x000fd60003f1d200 */
[----:B------:R-:W-:Y:S05]  /*2380*/  @!P1 BRA !P2, `(.L_x_32) ;  /* 0x00000004002c9947 */ /* 0x000fea0005000000 */
[----:B------:R-:W-:-:S04]  /*2390*/  LOP3.LUT P2, RZ, R2, 0x7fffffff, RZ, 0xc0, !PT ;  /* 0x7fffffff02ff7812 */ /* 0x000fc8000784c0ff */
[----:B------:R-:W-:-:S13]  /*23a0*/  PLOP3.LUT P1, PT, P1, P2, PT, 0x2f, 0xf2 ;  /* 0x0000000000f2781c */ /* 0x000fda0000f24577 */
[----:B------:R-:W-:Y:S05]  /*23b0*/  @P1 BRA `(.L_x_33) ;  /* 0x0000000400181947 */ /* 0x000fea0003800000 */
[----:B------:R-:W-:-:S04]  /*23c0*/  LOP3.LUT P1, RZ, R3, 0x7fffffff, RZ, 0xc0, !PT ;  /* 0x7fffffff03ff7812 */ /* 0x000fc8000782c0ff */
[----:B------:R-:W-:-:S13]  /*23d0*/  PLOP3.LUT P0, PT, P0, P1, PT, 0x2f, 0xf2 ;  /* 0x0000000000f2781c */ /* 0x000fda0000702577 */
[----:B------:R-:W-:Y:S05]  /*23e0*/  @P0 BRA `(.L_x_34) ;  /* 0x0000000400000947 */ /* 0x000fea0003800000 */
[----:B------:R-:W-:Y:S02]  /*23f0*/  ISETP.GE.AND P0, PT, R10, RZ, PT ;  /* 0x000000ff0a00720c */ /* 0x000fe40003f06270 */
[----:B------:R-:W-:-:S11]  /*2400*/  ISETP.GE.AND P1, PT, R11, RZ, PT ;  /* 0x000000ff0b00720c */ /* 0x000fd60003f26270 */
[----:B------:R-:W-:Y:S01]  /*2410*/  @P0 MOV R7, RZ ;  /* 0x000000ff00070202 */ /* 0x000fe20000000f00 */
[----:B------:R-:W-:Y:S02]  /*2420*/  @!P0 IMAD.MOV.U32 R7, RZ, RZ, -0x40 ;  /* 0xffffffc0ff078424 */ /* 0x000fe400078e00ff */
[----:B------:R-:W-:Y:S01]  /*2430*/  @!P0 FFMA R2, R2, 1.84467440737095516160e+19, RZ ;  /* 0x5f80000002028823 */ /* 0x000fe200000000ff */
[----:B------:R-:W-:Y:S02]  /*2440*/  @!P1 FFMA R3, R3, 1.84467440737095516160e+19, RZ ;  /* 0x5f80000003039823 */ /* 0x000fe400000000ff */
[----:B------:R-:W-:-:S07]  /*2450*/  @!P1 IADD3 R7, PT, PT, R7, 0x40, RZ ;  /* 0x0000004007079810 */ /* 0x000fce0007ffe0ff */
.L_x_30:
[----:B------:R-:W-:Y:S01]  /*2460*/  LEA R10, R9, 0xc0800000, 0x17 ;  /* 0xc0800000090a7811 */ /* 0x000fe200078eb8ff */
[----:B------:R-:W-:Y:S03]  /*2470*/  BSSY.RECONVERGENT B4, `(.L_x_35) ;  /* 0x0000036000047945 */ /* 0x000fe60003800200 */
[----:B------:R-:W-:Y:S02]  /*2480*/  IADD3 R10, PT, PT, -R10, R3, RZ ;  /* 0x000000030a0a7210 */ /* 0x000fe40007ffe1ff */
[----:B------:R-:W-:Y:S02]  /*2490*/  IADD3 R3, PT, PT, R12, -0x7f, RZ ;  /* 0xffffff810c037810 */ /* 0x000fe40007ffe0ff */
[----:B------:R0:W1:Y:S01]  /*24a0*/  MUFU.RCP R11, R10 ;  /* 0x0000000a000b7308 */ /* 0x0000620000001000 */
[----:B------:R-:W-:Y:S02]  /*24b0*/  FADD.FTZ R13, -R10, -RZ ;  /* 0x800000ff0a0d7221 */ /* 0x000fe40000010100 */
[C---:B------:R-:W-:Y:S01]  /*24c0*/  IMAD R2, R3.reuse, -0x800000, R2 ;  /* 0xff80000003027824 */ /* 0x040fe200078e0202 */
[----:B0-----:R-:W-:-:S04]  /*24d0*/  IADD3 R10, PT, PT, R3, 0x7f, -R9 ;  /* 0x0000007f030a7810 */ /* 0x001fc80007ffe809 */
[----:B------:R-:W-:Y:S01]  /*24e0*/  IADD3 R10, PT, PT, R10, R7, RZ ;  /* 0x000000070a0a7210 */ /* 0x000fe20007ffe0ff */
[----:B-1----:R-:W-:-:S04]  /*24f0*/  FFMA R12, R11, R13, 1 ;  /* 0x3f8000000b0c7423 */ /* 0x002fc8000000000d */
[----:B------:R-:W-:-:S04]  /*2500*/  FFMA R14, R11, R12, R11 ;  /* 0x0000000c0b0e7223 */ /* 0x000fc8000000000b */
[----:B------:R-:W-:-:S04]  /*2510*/  FFMA R11, R2, R14, RZ ;  /* 0x0000000e020b7223 */ /* 0x000fc800000000ff */
[----:B------:R-:W-:-:S04]  /*2520*/  FFMA R12, R13, R11, R2 ;  /* 0x0000000b0d0c7223 */ /* 0x000fc80000000002 */
[----:B------:R-:W-:-:S04]  /*2530*/  FFMA R11, R14, R12, R11 ;  /* 0x0000000c0e0b7223 */ /* 0x000fc8000000000b */
[----:B------:R-:W-:-:S04]  /*2540*/  FFMA R12, R13, R11, R2 ;  /* 0x0000000b0d0c7223 */ /* 0x000fc80000000002 */
[----:B------:R-:W-:-:S05]  /*2550*/  FFMA R2, R14, R12, R11 ;  /* 0x0000000c0e027223 */ /* 0x000fca000000000b */
[----:B------:R-:W-:-:S04]  /*2560*/  SHF.R.U32.HI R3, RZ, 0x17, R2 ;  /* 0x00000017ff037819 */ /* 0x000fc80000011602 */
[----:B------:R-:W-:-:S04]  /*2570*/  LOP3.LUT R3, R3, 0xff, RZ, 0xc0, !PT ;  /* 0x000000ff03037812 */ /* 0x000fc800078ec0ff */
[----:B------:R-:W-:-:S05]  /*2580*/  IADD3 R9, PT, PT, R3, R10, RZ ;  /* 0x0000000a03097210 */ /* 0x000fca0007ffe0ff */
[----:B------:R-:W-:-:S05]  /*2590*/  VIADD R3, R9, 0xffffffff ;  /* 0xffffffff09037836 */ /* 0x000fca0000000000 */
[----:B------:R-:W-:-:S13]  /*25a0*/  ISETP.GE.U32.AND P0, PT, R3, 0xfe, PT ;  /* 0x000000fe0300780c */ /* 0x000fda0003f06070 */
[----:B------:R-:W-:Y:S05]  /*25b0*/  @!P0 BRA `(.L_x_36) ;  /* 0x0000000000808947 */ /* 0x000fea0003800000 */
[----:B------:R-:W-:-:S13]  /*25c0*/  ISETP.GT.AND P0, PT, R9, 0xfe, PT ;  /* 0x000000fe0900780c */ /* 0x000fda0003f04270 */
[----:B------:R-:W-:Y:S05]  /*25d0*/  @P0 BRA `(.L_x_37) ;  /* 0x00000000006c0947 */ /* 0x000fea0003800000 */
[----:B------:R-:W-:-:S13]  /*25e0*/  ISETP.GE.AND P0, PT, R9, 0x1, PT ;  /* 0x000000010900780c */ /* 0x000fda0003f06270 */
[----:B------:R-:W-:Y:S05]  /*25f0*/  @P0 BRA `(.L_x_38) ;  /* 0x0000000000740947 */ /* 0x000fea0003800000 */
[----:B------:R-:W-:Y:S02]  /*2600*/  ISETP.GE.AND P0, PT, R9, -0x18, PT ;  /* 0xffffffe80900780c */ /* 0x000fe40003f06270 */
[----:B------:R-:W-:-:S11]  /*2610*/  LOP3.LUT R2, R2, 0x80000000, RZ, 0xc0, !PT ;  /* 0x8000000002027812 */ /* 0x000fd600078ec0ff */
[----:B------:R-:W-:Y:S05]  /*2620*/  @!P0 BRA `(.L_x_38) ;  /* 0x0000000000688947 */ /* 0x000fea0003800000 */
[CCC-:B------:R-:W-:Y:S01]  /*2630*/  FFMA.RZ R3, R14.reuse, R12.reuse, R11.reuse ;  /* 0x0000000c0e037223 */ /* 0x1c0fe2000000c00b */
[CCC-:B------:R-:W-:Y:S01]  /*2640*/  FFMA.RM R10, R14.reuse, R12.reuse, R11.reuse ;  /* 0x0000000c0e0a7223 */ /* 0x1c0fe2000000400b */
[C---:B------:R-:W-:Y:S02]  /*2650*/  ISETP.NE.AND P2, PT, R9.reuse, RZ, PT ;  /* 0x000000ff0900720c */ /* 0x040fe40003f45270 */
[----:B------:R-:W-:Y:S02]  /*2660*/  ISETP.NE.AND P1, PT, R9, RZ, PT ;  /* 0x000000ff0900720c */ /* 0x000fe40003f25270 */
[----:B------:R-:W-:Y:S01]  /*2670*/  LOP3.LUT R7, R3, 0x7fffff, RZ, 0xc0, !PT ;  /* 0x007fffff03077812 */ /* 0x000fe200078ec0ff */
[----:B------:R-:W-:Y:S01]  /*2680*/  FFMA.RP R3, R14, R12, R11 ;  /* 0x0000000c0e037223 */ /* 0x000fe2000000800b */
[----:B------:R-:W-:Y:S02]  /*2690*/  IADD3 R12, PT, PT, R9, 0x20, RZ ;  /* 0x00000020090c7810 */ /* 0x000fe40007ffe0ff */
[----:B------:R-:W-:-:S02]  /*26a0*/  LOP3.LUT R7, R7, 0x800000, RZ, 0xfc, !PT ;  /* 0x0080000007077812 */ /* 0x000fc400078efcff */
[----:B------:R-:W-:Y:S02]  /*26b0*/  IADD3 R9, PT, PT, -R9, RZ, RZ ;  /* 0x000000ff09097210 */ /* 0x000fe40007ffe1ff */
[----:B------:R-:W-:Y:S02]  /*26c0*/  SHF.L.U32 R12, R7, R12, RZ ;  /* 0x0000000c070c7219 */ /* 0x000fe400000006ff */
[----:B------:R-:W-:Y:S02]  /*26d0*/  FSETP.NEU.FTZ.AND P0, PT, R3, R10, PT ;  /* 0x0000000a0300720b */ /* 0x000fe40003f1d000 */
[----:B------:R-:W-:Y:S02]  /*26e0*/  SEL R10, R9, RZ, P2 ;  /* 0x000000ff090a7207 */ /* 0x000fe40001000000 */
[----:B------:R-:W-:Y:S02]  /*26f0*/  ISETP.NE.AND P1, PT, R12, RZ, P1 ;  /* 0x000000ff0c00720c */ /* 0x000fe40000f25270 */
[----:B------:R-:W-:-:S02]  /*2700*/  SHF.R.U32.HI R10, RZ, R10, R7 ;  /* 0x0000000aff0a7219 */ /* 0x000fc40000011607 */
[----:B------:R-:W-:Y:S02]  /*2710*/  PLOP3.LUT P0, PT, P0, P1, PT, 0xf8, 0x8f ;  /* 0x00000000008f781c */ /* 0x000fe40000703f70 */
[----:B------:R-:W-:Y:S02]  /*2720*/  SHF.R.U32.HI R12, RZ, 0x1, R10 ;  /* 0x00000001ff0c7819 */ /* 0x000fe4000001160a */
[----:B------:R-:W-:-:S04]  /*2730*/  SEL R3, RZ, 0x1, !P0 ;  /* 0x00000001ff037807 */ /* 0x000fc80004000000 */
[----:B------:R-:W-:-:S04]  /*2740*/  LOP3.LUT R3, R3, 0x1, R12, 0xf8, !PT ;  /* 0x0000000103037812 */ /* 0x000fc800078ef80c */
[----:B------:R-:W-:-:S04]  /*2750*/  LOP3.LUT R3, R3, R10, RZ, 0xc0, !PT ;  /* 0x0000000a03037212 */ /* 0x000fc800078ec0ff */
[----:B------:R-:W-:-:S04]  /*2760*/  IADD3 R3, PT, PT, R12, R3, RZ ;  /* 0x000000030c037210 */ /* 0x000fc80007ffe0ff */
[----:B------:R-:W-:Y:S01]  /*2770*/  LOP3.LUT R2, R3, R2, RZ, 0xfc, !PT ;  /* 0x0000000203027212 */ /* 0x000fe200078efcff */
[----:B------:R-:W-:Y:S06]  /*2780*/  BRA `(.L_x_38) ;  /* 0x0000000000107947 */ /* 0x000fec0003800000 */
.L_x_37:
[----:B------:R-:W-:-:S04]  /*2790*/  LOP3.LUT R2, R2, 0x80000000, RZ, 0xc0, !PT ;  /* 0x8000000002027812 */ /* 0x000fc800078ec0ff */
[----:B------:R-:W-:Y:S01]  /*27a0*/  LOP3.LUT R2, R2, 0x7f800000, RZ, 0xfc, !PT ;  /* 0x7f80000002027812 */ /* 0x000fe200078efcff */
[----:B------:R-:W-:Y:S06]  /*27b0*/  BRA `(.L_x_38) ;  /* 0x0000000000047947 */ /* 0x000fec0003800000 */
.L_x_36:
[----:B------:R-:W-:-:S07]  /*27c0*/  LEA R2, R10, R2, 0x17 ;  /* 0x000000020a027211 */ /* 0x000fce00078eb8ff */
.L_x_38:
[----:B------:R-:W-:Y:S05]  /*27d0*/  BSYNC.RECONVERGENT B4 ;  /* 0x0000000000047941 */ /* 0x000fea0003800200 */
.L_x_35:
[----:B------:R-:W-:Y:S05]  /*27e0*/  BRA `(.L_x_39) ;  /* 0x0000000000207947 */ /* 0x000fea0003800000 */
.L_x_34:
[----:B------:R-:W-:-:S04]  /*27f0*/  LOP3.LUT R2, R3, 0x80000000, R2, 0x48, !PT ;  /* 0x8000000003027812 */ /* 0x000fc800078e4802 */
[----:B------:R-:W-:Y:S01]  /*2800*/  LOP3.LUT R2, R2, 0x7f800000, RZ, 0xfc, !PT ;  /* 0x7f80000002027812 */ /* 0x000fe200078efcff */
[----:B------:R-:W-:Y:S06]  /*2810*/  BRA `(.L_x_39) ;  /* 0x0000000000147947 */ /* 0x000fec0003800000 */
.L_x_33:
[----:B------:R-:W-:Y:S01]  /*2820*/  LOP3.LUT R2, R3, 0x80000000, R2, 0x48, !PT ;  /* 0x8000000003027812 */ /* 0x000fe200078e4802 */
[----:B------:R-:W-:Y:S06]  /*2830*/  BRA `(.L_x_39) ;  /* 0x00000000000c7947 */ /* 0x000fec0003800000 */
.L_x_32:
[----:B------:R-:W0:Y:S01]  /*2840*/  MUFU.RSQ R2, -QNAN ;  /* 0xffc0000000027908 */ /* 0x000e220000001400 */
[----:B------:R-:W-:Y:S05]  /*2850*/  BRA `(.L_x_39) ;  /* 0x0000000000047947 */ /* 0x000fea0003800000 */
.L_x_31:
[----:B------:R-:W-:-:S07]  /*2860*/  FADD.FTZ R2, R2, R3 ;  /* 0x0000000302027221 */ /* 0x000fce0000010000 */
.L_x_39:
[----:B------:R-:W-:Y:S05]  /*2870*/  BSYNC.RECONVERGENT B3 ;  /* 0x0000000000037941 */ /* 0x000fea0003800200 */
.L_x_29:
[----:B------:R-:W-:-:S04]  /*2880*/  HFMA2 R9, -RZ, RZ, 0, 0 ;  /* 0x00000000ff097431 */ /* 0x000fc800000001ff */
[----:B0-----:R-:W-:Y:S05]  /*2890*/  RET.REL.NODEC R8 `(_Z7computeffffffifffffffffffffffffffffffffffffffffff) ;  /* 0xffffffd408d87950 */ /* 0x001fea0003c3ffff */
.L_x_40:
[----:B------:R-:W-:-:S00]  /*28a0*/  BRA `(.L_x_40) ;  /* 0xfffffffc00fc7947 */ /* 0x000fc0000383ffff */
[----:B------:R-:W-:-:S00]  /*28b0*/  NOP ;  /* 0x0000000000007918 */ /* 0x000fc00000000000 */
        /* <DEDUP_REMOVED lines=12> */
.L_x_41:


//--------------------- .nv.global.init           --------------------------
	.section	.nv.global.init,"aw",@progbits
	.align	4
.nv.global.init:
	.type		__cudart_i2opi_f,@object
	.size		__cudart_i2opi_f,($str - __cudart_i2opi_f)
__cudart_i2opi_f:
        /*0000*/ 	.byte	0x41, 0x90, 0x43, 0x3c, 0x99, 0x95, 0x62, 0xdb, 0xc0, 0xdd, 0x34, 0xf5, 0xd1, 0x57, 0x27, 0xfc
        /*0010*/ 	.byte	0x29, 0x15, 0x44, 0x4e, 0x6e, 0x83, 0xf9, 0xa2
	.type		$str,@object
	.size		$str,(.L_0 - $str)
$str:
        /*0018*/ 	.byte	0x25, 0x2e, 0x31, 0x37, 0x67, 0x0a, 0x00
.L_0:


//--------------------- .nv.shared.reserved.0     --------------------------
	.section	.nv.shared.reserved.0,"aw",@nobits
	.weak		__nv_reservedSMEM_offset_0_alias
	.size		__nv_reservedSMEM_offset_0_alias, 0, 64
	.other		__nv_reservedSMEM_offset_0_alias,@"STO_CUDA_RESERVED_SHARED STV_DEFAULT"
__nv_reservedSMEM_offset_0_alias:
	.zero		0
	.zero		64


//--------------------- .nv.constant0._Z7computeffffffifffffffffffffffffffffffffffffffffff --------------------------
	.section	.nv.constant0._Z7computeffffffifffffffffffffffffffffffffffffffffff,"a",@progbits
	.sectionflags	@""
	.align	4
.nv.constant0._Z7computeffffffifffffffffffffffffffffffffffffffffff:
	.zero		1064


//--------------------- SYMBOLS --------------------------

	.type		.nv.reservedSmem.offset0,@object
	.size		.nv.reservedSmem.offset0,0x4
	.type		vprintf,@function
